// auto-generated by cutlass_sweep.gemm — config: {"arch": "sm_90", "cluster_m": 2, "cluster_n": 1, "dtype": "int8", "dtype_b": "int8", "layout": "nt", "stages": 0, "tile_k": 64, "tile_m": 512, "tile_n": 112}
#include "cutlass/cutlass.h"
#include "cutlass/gemm/collective/collective_builder.hpp"
#include "cutlass/gemm/device/gemm_universal_adapter.h"
#include "cutlass/gemm/kernel/gemm_universal.hpp"
#include "cutlass/epilogue/collective/collective_builder.hpp"

using ElemA = int8_t;
using ElemB = int8_t;
using ElemCD = int8_t;
using Acc  = int32_t;
using TileShape    = cute::Shape<cute::_512, cute::_112, cute::_64>;
using ClusterShape = cute::Shape<cute::_2, cute::_1, cute::_1>;

using CollectiveEpilogue = typename cutlass::epilogue::collective::CollectiveBuilder<
    cutlass::arch::Sm90, cutlass::arch::OpClassTensorOp,
    TileShape, ClusterShape,
    cutlass::epilogue::collective::EpilogueTileAuto,
    Acc, Acc,
    ElemCD, cutlass::layout::RowMajor, 128 / cutlass::sizeof_bits<ElemCD>::value,
    ElemCD, cutlass::layout::RowMajor, 128 / cutlass::sizeof_bits<ElemCD>::value,
    cutlass::epilogue::collective::EpilogueScheduleAuto
  >::CollectiveOp;

using CollectiveMainloop = typename cutlass::gemm::collective::CollectiveBuilder<
    cutlass::arch::Sm90, cutlass::arch::OpClassTensorOp,
    ElemA, cutlass::layout::RowMajor, 128 / cutlass::sizeof_bits<ElemA>::value,
    ElemB, cutlass::layout::ColumnMajor, 128 / cutlass::sizeof_bits<ElemB>::value,
    Acc,
    TileShape, ClusterShape,
    cutlass::gemm::collective::StageCountAutoCarveout<static_cast<int>(sizeof(typename CollectiveEpilogue::SharedStorage))>,
    cutlass::gemm::collective::KernelScheduleAuto
  >::CollectiveOp;

using GemmKernel = cutlass::gemm::kernel::GemmUniversal<
    cute::Shape<int,int,int,int>,
    CollectiveMainloop,
    CollectiveEpilogue
>;
using Gemm = cutlass::gemm::device::GemmUniversalAdapter<GemmKernel>;

// Force the device kernel symbol into the cubin without needing a host main.
auto* _anchor = &cutlass::device_kernel<GemmKernel>;


// ===== COMPILED SASS (sm_90a) =====

	.target	sm_90a

	.elftype	@"ET_EXEC"


//--------------------- .note.nv.tkinfo           --------------------------
	.section	.note.nv.tkinfo,"",@"SHT_NOTE"
	.sectionflags	@"SHF_NOTE_NV_TKINFO"
	.tkinfo
        /*0018*/ 	.word	0x00000002
        /*0030*/ 	.string	""
        /*0030*/ 	.string	"ptxas"
        /*0030*/ 	.string	"Cuda compilation tools, release 13.0, V13.0.88"
        /*0030*/ 	.string	"Build cuda_13.0.r13.0/compiler.36424714_0"
        /*0030*/ 	.string	"-arch sm_90a -m 64 "



//--------------------- .note.nv.cuinfo           --------------------------
	.section	.note.nv.cuinfo,"",@"SHT_NOTE"
	.sectionflags	@"SHF_NOTE_NV_CUINFO"
        /*0018*/ 	.short	0x0002
        /*001a*/ 	.short	0x005a
        /*001c*/ 	.short	0x0082
	.zero		2


//--------------------- .nv.info                  --------------------------
	.section	.nv.info,"",@"SHT_CUDA_INFO"
	.align	4


	//----- nvinfo : EIATTR_REGCOUNT
	.align		4
        /*0000*/ 	.byte	0x04, 0x2f
        /*0002*/ 	.short	(.L_15 - .L_14)
	.align		4
.L_14:
        /*0004*/ 	.word	index@(_ZN7cutlass13device_kernelINS_4gemm6kernel13GemmUniversalIN4cute5tupleIJiiiiEEENS1_10collective13CollectiveMmaINS1_34MainloopSm90TmaGmmaWarpSpecializedILi5ENS5_IJNS4_1CILi2EEENSA_ILi1EEESC_EEENS1_35KernelTmaWarpSpecializedCooperativeEEENS5_IJNSA_ILi512EEENSA_ILi112EEENSA_ILi64EEEEEEaNS5_IJlSC_lEEEaSK_NS4_8TiledMMAINS4_8MMA_AtomIJNS4_4SM904GMMA26MMA_64x16x32_S32S8S8_SS_TNEEEENS4_6LayoutISD_NS5_IJSC_NSA_ILi0EEESS_EEEEENS5_IJNS4_10UnderscoreESV_SV_EEEEENS4_13SM90_TMA_LOADENS4_14ComposedLayoutINS4_7SwizzleILi2ELi4ELi3EEENS4_18smem_ptr_flag_bitsILi8EEENSR_INS5_IJNSA_ILi8EEESI_EEENS5_IJSI_SC_EEEEEEEvNS4_8identityENS4_23SM90_TMA_LOAD_MULTICASTES18_vS19_EENS_8epilogue10collective6detail29Sm90TmaWarpSpecializedAdapterINS1D_15DefaultEpilogueIaSK_SK_NS1C_6thread17LinearCombinationIaLi1EiiLNS1H_9ScaleType4KindE0ELNS_15FloatRoundStyleE2EaEENS1_15EpilogueDefaultEEEEEvvEEEEvNT_6ParamsE)
        /*0008*/ 	.word	0x000000a8


	//----- nvinfo : EIATTR_FRAME_SIZE
	.align		4
.L_15:
        /*000c*/ 	.byte	0x04, 0x11
        /*000e*/ 	.short	(.L_17 - .L_16)
	.align		4
.L_16:
        /*0010*/ 	.word	index@(_ZN7cutlass13device_kernelINS_4gemm6kernel13GemmUniversalIN4cute5tupleIJiiiiEEENS1_10collective13CollectiveMmaINS1_34MainloopSm90TmaGmmaWarpSpecializedILi5ENS5_IJNS4_1CILi2EEENSA_ILi1EEESC_EEENS1_35KernelTmaWarpSpecializedCooperativeEEENS5_IJNSA_ILi512EEENSA_ILi112EEENSA_ILi64EEEEEEaNS5_IJlSC_lEEEaSK_NS4_8TiledMMAINS4_8MMA_AtomIJNS4_4SM904GMMA26MMA_64x16x32_S32S8S8_SS_TNEEEENS4_6LayoutISD_NS5_IJSC_NSA_ILi0EEESS_EEEEENS5_IJNS4_10UnderscoreESV_SV_EEEEENS4_13SM90_TMA_LOADENS4_14ComposedLayoutINS4_7SwizzleILi2ELi4ELi3EEENS4_18smem_ptr_flag_bitsILi8EEENSR_INS5_IJNSA_ILi8EEESI_EEENS5_IJSI_SC_EEEEEEEvNS4_8identityENS4_23SM90_TMA_LOAD_MULTICASTES18_vS19_EENS_8epilogue10collective6detail29Sm90TmaWarpSpecializedAdapterINS1D_15DefaultEpilogueIaSK_SK_NS1C_6thread17LinearCombinationIaLi1EiiLNS1H_9ScaleType4KindE0ELNS_15FloatRoundStyleE2EaEENS1_15EpilogueDefaultEEEEEvvEEEEvNT_6ParamsE)
        /*0014*/ 	.word	0x00000098


	//----- nvinfo : EIATTR_MIN_STACK_SIZE
	.align		4
.L_17:
        /*0018*/ 	.byte	0x04, 0x12
        /*001a*/ 	.short	(.L_19 - .L_18)
	.align		4
.L_18:
        /*001c*/ 	.word	index@(_ZN7cutlass13device_kernelINS_4gemm6kernel13GemmUniversalIN4cute5tupleIJiiiiEEENS1_10collective13CollectiveMmaINS1_34MainloopSm90TmaGmmaWarpSpecializedILi5ENS5_IJNS4_1CILi2EEENSA_ILi1EEESC_EEENS1_35KernelTmaWarpSpecializedCooperativeEEENS5_IJNSA_ILi512EEENSA_ILi112EEENSA_ILi64EEEEEEaNS5_IJlSC_lEEEaSK_NS4_8TiledMMAINS4_8MMA_AtomIJNS4_4SM904GMMA26MMA_64x16x32_S32S8S8_SS_TNEEEENS4_6LayoutISD_NS5_IJSC_NSA_ILi0EEESS_EEEEENS5_IJNS4_10UnderscoreESV_SV_EEEEENS4_13SM90_TMA_LOADENS4_14ComposedLayoutINS4_7SwizzleILi2ELi4ELi3EEENS4_18smem_ptr_flag_bitsILi8EEENSR_INS5_IJNSA_ILi8EEESI_EEENS5_IJSI_SC_EEEEEEEvNS4_8identityENS4_23SM90_TMA_LOAD_MULTICASTES18_vS19_EENS_8epilogue10collective6detail29Sm90TmaWarpSpecializedAdapterINS1D_15DefaultEpilogueIaSK_SK_NS1C_6thread17LinearCombinationIaLi1EiiLNS1H_9ScaleType4KindE0ELNS_15FloatRoundStyleE2EaEENS1_15EpilogueDefaultEEEEEvvEEEEvNT_6ParamsE)
        /*0020*/ 	.word	0x00000098
.L_19:


//--------------------- .nv.compat                --------------------------
	.section	.nv.compat,"",@"SHT_CUDA_COMPAT_INFO"
	.align	4
        /*0000*/ 	.byte	0x02, 0x09, 0x01, 0x00, 0x02, 0x02, 0x04, 0x00, 0x02, 0x05, 0x05, 0x00, 0x03, 0x07, 0x01, 0x01
        /*0010*/ 	.byte	0x02, 0x03, 0x01, 0x00, 0x02, 0x06, 0x01, 0x00, 0x04, 0x0b, 0x08, 0x00, 0x00, 0x00, 0x00, 0x00
        /*0020*/ 	.byte	0x00, 0x00, 0x00, 0x00


//--------------------- .nv.info._ZN7cutlass13device_kernelINS_4gemm6kernel13GemmUniversalIN4cute5tupleIJiiiiEEENS1_10collective13CollectiveMmaINS1_34MainloopSm90TmaGmmaWarpSpecializedILi5ENS5_IJNS4_1CILi2EEENSA_ILi1EEESC_EEENS1_35KernelTmaWarpSpecializedCooperativeEEENS5_IJNSA_ILi512EEENSA_ILi112EEENSA_ILi64EEEEEEaNS5_IJlSC_lEEEaSK_NS4_8TiledMMAINS4_8MMA_AtomIJNS4_4SM904GMMA26MMA_64x16x32_S32S8S8_SS_TNEEEENS4_6LayoutISD_NS5_IJSC_NSA_ILi0EEESS_EEEEENS5_IJNS4_10UnderscoreESV_SV_EEEEENS4_13SM90_TMA_LOADENS4_14ComposedLayoutINS4_7SwizzleILi2ELi4ELi3EEENS4_18smem_ptr_flag_bitsILi8EEENSR_INS5_IJNSA_ILi8EEESI_EEENS5_IJSI_SC_EEEEEEEvNS4_8identityENS4_23SM90_TMA_LOAD_MULTICASTES18_vS19_EENS_8epilogue10collective6detail29Sm90TmaWarpSpecializedAdapterINS1D_15DefaultEpilogueIaSK_SK_NS1C_6thread17LinearCombinationIaLi1EiiLNS1H_9ScaleType4KindE0ELNS_15FloatRoundStyleE2EaEENS1_15EpilogueDefaultEEEEEvvEEEEvNT_6ParamsE --------------------------
	.section	.nv.info._ZN7cutlass13device_kernelINS_4gemm6kernel13GemmUniversalIN4cute5tupleIJiiiiEEENS1_10collective13CollectiveMmaINS1_34MainloopSm90TmaGmmaWarpSpecializedILi5ENS5_IJNS4_1CILi2EEENSA_ILi1EEESC_EEENS1_35KernelTmaWarpSpecializedCooperativeEEENS5_IJNSA_ILi512EEENSA_ILi112EEENSA_ILi64EEEEEEaNS5_IJlSC_lEEEaSK_NS4_8TiledMMAINS4_8MMA_AtomIJNS4_4SM904GMMA26MMA_64x16x32_S32S8S8_SS_TNEEEENS4_6LayoutISD_NS5_IJSC_NSA_ILi0EEESS_EEEEENS5_IJNS4_10UnderscoreESV_SV_EEEEENS4_13SM90_TMA_LOADENS4_14ComposedLayoutINS4_7SwizzleILi2ELi4ELi3EEENS4_18smem_ptr_flag_bitsILi8EEENSR_INS5_IJNSA_ILi8EEESI_EEENS5_IJSI_SC_EEEEEEEvNS4_8identityENS4_23SM90_TMA_LOAD_MULTICASTES18_vS19_EENS_8epilogue10collective6detail29Sm90TmaWarpSpecializedAdapterINS1D_15DefaultEpilogueIaSK_SK_NS1C_6thread17LinearCombinationIaLi1EiiLNS1H_9ScaleType4KindE0ELNS_15FloatRoundStyleE2EaEENS1_15EpilogueDefaultEEEEEvvEEEEvNT_6ParamsE,"",@"SHT_CUDA_INFO"
	.sectionflags	@""
	.align	4


	//----- nvinfo : EIATTR_CUDA_API_VERSION
	.align		4
        /*0000*/ 	.byte	0x04, 0x37
        /*0002*/ 	.short	(.L_21 - .L_20)
.L_20:
        /*0004*/ 	.word	0x00000082


	//----- nvinfo : EIATTR_KPARAM_INFO
	.align		4
.L_21:
        /*0008*/ 	.byte	0x04, 0x17
        /*000a*/ 	.short	(.L_23 - .L_22)
.L_22:
        /*000c*/ 	.word	0x00000000
        /*0010*/ 	.short	0x0000
        /*0012*/ 	.short	0x0070
        /*0014*/ 	.byte	0x00, 0xf0, 0x01, 0x10


	//----- nvinfo : EIATTR_SPARSE_MMA_MASK
	.align		4
.L_23:
        /*0018*/ 	.byte	0x03, 0x50
        /*001a*/ 	.short	0x0000


	//----- nvinfo : EIATTR_MAXREG_COUNT
	.align		4
        /*001c*/ 	.byte	0x03, 0x1b
        /*001e*/ 	.short	0x00a8


	//----- nvinfo : EIATTR_NUM_BARRIERS
	.align		4
        /*0020*/ 	.byte	0x02, 0x4c
        /*0022*/ 	.byte	0x01
	.zero		1


	//----- nvinfo : EIATTR_EXTERNS
	.align		4
        /*0024*/ 	.byte	0x04, 0x0f
        /*0026*/ 	.short	(.L_25 - .L_24)


	//   ....[0]....
	.align		4
.L_24:
        /*0028*/ 	.word	index@(__assertfail)


	//----- nvinfo : EIATTR_ANNOTATIONS
	.align		4
.L_25:
        /*002c*/ 	.byte	0x04, 0x55
        /*002e*/ 	.short	(.L_27 - .L_26)


	//   ....[0]....
.L_26:
        /*0030*/ 	.word	0x00000001
        /*0034*/ 	.byte	0x60, 0x07, 0x00, 0x00, 0x01, 0x00, 0x00, 0x00, 0x40, 0x08, 0x00, 0x00, 0x01, 0x00, 0x00, 0x00
        /* <DEDUP_REMOVED lines=67> */
        /*0474*/ 	.byte	0x10, 0x1e, 0x01, 0x00


	//----- nvinfo : EIATTR_MERCURY_ISA_VERSION
	.align		4
.L_27:
        /*0478*/ 	.byte	0x03, 0x5f
        /*047a*/ 	.short	0x0101


	//----- nvinfo : EIATTR_INT_WARP_WIDE_INSTR_OFFSETS
	.align		4
        /*047c*/ 	.byte	0x04, 0x31
        /*047e*/ 	.short	(.L_29 - .L_28)


	//   ....[0]....
.L_28:
        /*0480*/ 	.word	0x00000590


	//   ....[1]....
        /*0484*/ 	.word	0x000005a0


	//   ....[2]....
        /*0488*/ 	.word	0x00000700


	//----- nvinfo : EIATTR_COOP_GROUP_MASK_REGIDS
	.align		4
.L_29:
        /*048c*/ 	.byte	0x04, 0x29
        /*048e*/ 	.short	(.L_31 - .L_30)


	//   ....[0]....
.L_30:
        /*0490*/ 	.word	0xffffffff


	//   ....[1]....
        /*0494*/ 	.word	0xffffffff


	//   ....[2]....
        /*0498*/ 	.word	0xffffffff


	//   ....[3]....
        /*049c*/ 	.word	0xffffffff


	//   ....[4]....
        /*04a0*/ 	.word	0xffffffff


	//   ....[5]....
        /*04a4*/ 	.word	0xffffffff


	//----- nvinfo : EIATTR_COOP_GROUP_INSTR_OFFSETS
	.align		4
.L_31:
        /*04a8*/ 	.byte	0x04, 0x28
        /*04aa*/ 	.short	(.L_33 - .L_32)


	//   ....[0]....
.L_32:
        /*04ac*/ 	.word	0x00000070


	//   ....[1]....
        /*04b0*/ 	.word	0x00000080


	//   ....[2]....
        /*04b4*/ 	.word	0x000001a0


	//   ....[3]....
        /*04b8*/ 	.word	0x000003f0


	//   ....[4]....
        /*04bc*/ 	.word	0x00000880


	//   ....[5]....
        /*04c0*/ 	.word	0x000014c0


	//----- nvinfo : EIATTR_REG_RECONFIG
	.align		4
.L_33:
        /*04c4*/ 	.byte	0x01, 0x54
	.zero		2


	//----- nvinfo : EIATTR_SYSCALL_OFFSETS
	.align		4
        /*04c8*/ 	.byte	0x04, 0x46
        /*04ca*/ 	.short	(.L_35 - .L_34)


	//   ....[0]....
.L_34:
        /*04cc*/ 	.word	0x00001670


	//----- nvinfo : EIATTR_MBARRIER_INSTR_OFFSETS
	.align		4
.L_35:
        /*04d0*/ 	.byte	0x04, 0x39
        /*04d2*/ 	.short	(.L_37 - .L_36)


	//   ....[0]....
.L_36:
        /*04d4*/ 	.word	0x00000320
        /*04d8*/ 	.word	0x000000ff
        /*04dc*/ 	.word	0x00000000
        /*04e0*/ 	.short	0x0100
        /*04e2*/ 	.byte	0x08
	.zero		1


	//   ....[1]....
        /*04e4*/ 	.word	0x00000330
        /*04e8*/ 	.word	0x000000ff
        /*04ec*/ 	.word	0x00000028
        /*04f0*/ 	.short	0x0100
        /*04f2*/ 	.byte	0x08
	.zero		1


	//   ....[2]....
        /*04f4*/ 	.word	0x00000340
        /*04f8*/ 	.word	0x000000ff
        /*04fc*/ 	.word	0x00000008
        /*0500*/ 	.short	0x0100
        /*0502*/ 	.byte	0x08
	.zero		1


	//   ....[3]....
        /*0504*/ 	.word	0x00000350
        /*0508*/ 	.word	0x000000ff
        /*050c*/ 	.word	0x00000030
        /*0510*/ 	.short	0x0100
        /*0512*/ 	.byte	0x08
	.zero		1


	//   ....[4]....
        /*0514*/ 	.word	0x00000360
        /*0518*/ 	.word	0x000000ff
        /*051c*/ 	.word	0x00000010
        /*0520*/ 	.short	0x0100
        /*0522*/ 	.byte	0x08
	.zero		1


	//   ....[5]....
        /*0524*/ 	.word	0x00000370
        /*0528*/ 	.word	0x000000ff
        /*052c*/ 	.word	0x00000038
        /*0530*/ 	.short	0x0100
        /*0532*/ 	.byte	0x08
	.zero		1


	//   ....[6]....
        /*0534*/ 	.word	0x00000380
        /*0538*/ 	.word	0x000000ff
        /*053c*/ 	.word	0x00000018
        /*0540*/ 	.short	0x0100
        /*0542*/ 	.byte	0x08
	.zero		1


	//   ....[7]....
        /*0544*/ 	.word	0x00000390
        /*0548*/ 	.word	0x000000ff
        /*054c*/ 	.word	0x00000040
        /*0550*/ 	.short	0x0100
        /*0552*/ 	.byte	0x08
	.zero		1


	//   ....[8]....
        /*0554*/ 	.word	0x000003a0
        /*0558*/ 	.word	0x000000ff
        /*055c*/ 	.word	0x00000020
        /*0560*/ 	.short	0x0100
        /*0562*/ 	.byte	0x08
	.zero		1


	//   ....[9]....
        /*0564*/ 	.word	0x000003b0
        /*0568*/ 	.word	0x000000ff
        /*056c*/ 	.word	0x00000048
        /*0570*/ 	.short	0x0100
        /*0572*/ 	.byte	0x08
	.zero		1


	//   ....[10]....
        /*0574*/ 	.word	0x00000780
        /*0578*/ 	.word	0x000000ff
        /*057c*/ 	.word	0x00000060
        /*0580*/ 	.short	0x0100
        /*0582*/ 	.byte	0x06
	.zero		1


	//   ....[11]....
        /*0584*/ 	.word	0x000007d0
        /*0588*/ 	.word	0x000000ff
        /*058c*/ 	.word	0x00000068
        /*0590*/ 	.short	0x0100
        /*0592*/ 	.byte	0x06
	.zero		1


	//   ....[12]....
        /*0594*/ 	.word	0x00001750
        /*0598*/ 	.word	0x00000004
        /*059c*/ 	.word	0x00000000
        /*05a0*/ 	.short	0x010a
        /*05a2*/ 	.byte	0x3f
	.zero		1


	//   ....[13]....
        /*05a4*/ 	.word	0x00001790
        /*05a8*/ 	.word	0x00000004
        /*05ac*/ 	.word	0x00000000
        /*05b0*/ 	.short	0x010a
        /*05b2*/ 	.byte	0x3f
	.zero		1


	//   ....[14]....
        /*05b4*/ 	.word	0x00003070
        /*05b8*/ 	.word	0x00000005
        /*05bc*/ 	.word	0x00000000
        /*05c0*/ 	.short	0x010a
        /*05c2*/ 	.byte	0x3f
	.zero		1


	//   ....[15]....
        /*05c4*/ 	.word	0x000030b0
        /*05c8*/ 	.word	0x00000005
        /*05cc*/ 	.word	0x00000000
        /*05d0*/ 	.short	0x010a
        /*05d2*/ 	.byte	0x3f
	.zero		1


	//   ....[16]....
        /*05d4*/ 	.word	0x00004900
        /*05d8*/ 	.word	0x00000005
        /*05dc*/ 	.word	0x00000000
        /*05e0*/ 	.short	0x0101
        /*05e2*/ 	.byte	0x3f
	.zero		1


	//   ....[17]....
        /*05e4*/ 	.word	0x00004b30
        /*05e8*/ 	.word	0x00000000
        /*05ec*/ 	.word	0x00000000
        /*05f0*/ 	.short	0x0101
        /*05f2*/ 	.byte	0x3f
	.zero		1


	//   ....[18]....
        /*05f4*/ 	.word	0x00011980
        /*05f8*/ 	.word	0x0000000b
        /*05fc*/ 	.word	0x00000028
        /*0600*/ 	.short	0x010a
        /*0602*/ 	.byte	0x3f
	.zero		1


	//   ....[19]....
        /*0604*/ 	.word	0x00011d00
        /*0608*/ 	.word	0x00000002
        /*060c*/ 	.word	0x00000068
        /*0610*/ 	.short	0x0101
        /*0612*/ 	.byte	0x3f
	.zero		1


	//   ....[20]....
        /*0614*/ 	.word	0x00012510
        /*0618*/ 	.word	0x00000005
        /*061c*/ 	.word	0x00000000
        /*0620*/ 	.short	0x010a
        /*0622*/ 	.byte	0x3f
	.zero		1


	//   ....[21]....
        /*0624*/ 	.word	0x000125a0
        /*0628*/ 	.word	0x00000005
        /*062c*/ 	.word	0x00000000
        /*0630*/ 	.short	0x010a
        /*0632*/ 	.byte	0x3f
	.zero		1


	//   ....[22]....
        /*0634*/ 	.word	0x00012630
        /*0638*/ 	.word	0x00000005
        /*063c*/ 	.word	0x00000000
        /*0640*/ 	.short	0x010a
        /*0642*/ 	.byte	0x3f
	.zero		1


	//   ....[23]....
        /*0644*/ 	.word	0x000126c0
        /*0648*/ 	.word	0x00000005
        /*064c*/ 	.word	0x00000000
        /*0650*/ 	.short	0x010a
        /*0652*/ 	.byte	0x3f
	.zero		1


	//   ....[24]....
        /*0654*/ 	.word	0x00012750
        /*0658*/ 	.word	0x00000003
        /*065c*/ 	.word	0x00000000
        /*0660*/ 	.short	0x010a
        /*0662*/ 	.byte	0x3f
	.zero		1


	//   ....[25]....
        /*0664*/ 	.word	0x000127b0
        /*0668*/ 	.word	0x00000004
        /*066c*/ 	.word	0x00000000
        /*0670*/ 	.short	0x010a
        /*0672*/ 	.byte	0x3f
	.zero		1


	//   ....[26]....
        /*0674*/ 	.word	0x00012800
        /*0678*/ 	.word	0x00000005
        /*067c*/ 	.word	0x00000000
        /*0680*/ 	.short	0x010a
        /*0682*/ 	.byte	0x3f
	.zero		1


	//   ....[27]....
        /*0684*/ 	.word	0x000128d0
        /*0688*/ 	.word	0x0000000b
        /*068c*/ 	.word	0x00000028
        /*0690*/ 	.short	0x010a
        /*0692*/ 	.byte	0x3f
	.zero		1


	//   ....[28]....
        /*0694*/ 	.word	0x000129a0
        /*0698*/ 	.word	0x00000005
        /*069c*/ 	.word	0x00000000
        /*06a0*/ 	.short	0x010a
        /*06a2*/ 	.byte	0x3f
	.zero		1


	//   ....[29]....
        /*06a4*/ 	.word	0x000129f0
        /*06a8*/ 	.word	0x00000005
        /*06ac*/ 	.word	0x00000000
        /*06b0*/ 	.short	0x010a
        /*06b2*/ 	.byte	0x3f
	.zero		1


	//   ....[30]....
        /*06b4*/ 	.word	0x00012a40
        /*06b8*/ 	.word	0x00000005
        /*06bc*/ 	.word	0x00000000
        /*06c0*/ 	.short	0x010a
        /*06c2*/ 	.byte	0x3f
	.zero		1


	//   ....[31]....
        /*06c4*/ 	.word	0x00012a90
        /*06c8*/ 	.word	0x00000005
        /*06cc*/ 	.word	0x00000000
        /*06d0*/ 	.short	0x010a
        /*06d2*/ 	.byte	0x3f
	.zero		1


	//----- nvinfo : EIATTR_NUM_MBARRIERS
	.align		4
.L_37:
        /*06d4*/ 	.byte	0x03, 0x38
        /*06d6*/ 	.short	0x000c


	//----- nvinfo : EIATTR_EXIT_INSTR_OFFSETS
	.align		4
        /*06d8*/ 	.byte	0x04, 0x1c
        /*06da*/ 	.short	(.L_39 - .L_38)


	//   ....[0]....
.L_38:
        /*06dc*/ 	.word	0x00000ae0


	//   ....[1]....
        /*06e0*/ 	.word	0x00001370


	//   ....[2]....
        /*06e4*/ 	.word	0x00010fd0


	//   ....[3]....
        /*06e8*/ 	.word	0x000115f0


	//   ....[4]....
        /*06ec*/ 	.word	0x000127a0


	//----- nvinfo : EIATTR_MAX_THREADS
	.align		4
.L_39:
        /*06f0*/ 	.byte	0x04, 0x05
        /*06f2*/ 	.short	(.L_41 - .L_40)
.L_40:
        /*06f4*/ 	.word	0x00000180
        /*06f8*/ 	.word	0x00000001
        /*06fc*/ 	.word	0x00000001


	//----- nvinfo : EIATTR_CRS_STACK_SIZE
	.align		4
.L_41:
        /*0700*/ 	.byte	0x04, 0x1e
        /*0702*/ 	.short	(.L_43 - .L_42)
.L_42:
        /*0704*/ 	.word	0x00000000


	//----- nvinfo : EIATTR_CBANK_PARAM_SIZE
	.align		4
.L_43:
        /*0708*/ 	.byte	0x03, 0x19
        /*070a*/ 	.short	0x0470


	//----- nvinfo : EIATTR_PARAM_CBANK
	.align		4
        /*070c*/ 	.byte	0x04, 0x0a
        /*070e*/ 	.short	(.L_45 - .L_44)
	.align		4
.L_44:
        /*0710*/ 	.word	index@(.nv.constant0._ZN7cutlass13device_kernelINS_4gemm6kernel13GemmUniversalIN4cute5tupleIJiiiiEEENS1_10collective13CollectiveMmaINS1_34MainloopSm90TmaGmmaWarpSpecializedILi5ENS5_IJNS4_1CILi2EEENSA_ILi1EEESC_EEENS1_35KernelTmaWarpSpecializedCooperativeEEENS5_IJNSA_ILi512EEENSA_ILi112EEENSA_ILi64EEEEEEaNS5_IJlSC_lEEEaSK_NS4_8TiledMMAINS4_8MMA_AtomIJNS4_4SM904GMMA26MMA_64x16x32_S32S8S8_SS_TNEEEENS4_6LayoutISD_NS5_IJSC_NSA_ILi0EEESS_EEEEENS5_IJNS4_10UnderscoreESV_SV_EEEEENS4_13SM90_TMA_LOADENS4_14ComposedLayoutINS4_7SwizzleILi2ELi4ELi3EEENS4_18smem_ptr_flag_bitsILi8EEENSR_INS5_IJNSA_ILi8EEESI_EEENS5_IJSI_SC_EEEEEEEvNS4_8identityENS4_23SM90_TMA_LOAD_MULTICASTES18_vS19_EENS_8epilogue10collective6detail29Sm90TmaWarpSpecializedAdapterINS1D_15DefaultEpilogueIaSK_SK_NS1C_6thread17LinearCombinationIaLi1EiiLNS1H_9ScaleType4KindE0ELNS_15FloatRoundStyleE2EaEENS1_15EpilogueDefaultEEEEEvvEEEEvNT_6ParamsE)
        /*0714*/ 	.short	0x0210
        /*0716*/ 	.short	0x0470


	//----- nvinfo : EIATTR_SW_WAR
	.align		4
.L_45:
        /*0718*/ 	.byte	0x04, 0x36
        /*071a*/ 	.short	(.L_47 - .L_46)
.L_46:
        /*071c*/ 	.word	0x00000008
.L_47:


//--------------------- .nv.callgraph             --------------------------
	.section	.nv.callgraph,"",@"SHT_CUDA_CALLGRAPH"
	.align	4
	.sectionentsize	8
	.align		4
        /*0000*/ 	.word	0x00000000
	.align		4
        /*0004*/ 	.word	0xffffffff
	.align		4
        /*0008*/ 	.word	index@(_ZN7cutlass13device_kernelINS_4gemm6kernel13GemmUniversalIN4cute5tupleIJiiiiEEENS1_10collective13CollectiveMmaINS1_34MainloopSm90TmaGmmaWarpSpecializedILi5ENS5_IJNS4_1CILi2EEENSA_ILi1EEESC_EEENS1_35KernelTmaWarpSpecializedCooperativeEEENS5_IJNSA_ILi512EEENSA_ILi112EEENSA_ILi64EEEEEEaNS5_IJlSC_lEEEaSK_NS4_8TiledMMAINS4_8MMA_AtomIJNS4_4SM904GMMA26MMA_64x16x32_S32S8S8_SS_TNEEEENS4_6LayoutISD_NS5_IJSC_NSA_ILi0EEESS_EEEEENS5_IJNS4_10UnderscoreESV_SV_EEEEENS4_13SM90_TMA_LOADENS4_14ComposedLayoutINS4_7SwizzleILi2ELi4ELi3EEENS4_18smem_ptr_flag_bitsILi8EEENSR_INS5_IJNSA_ILi8EEESI_EEENS5_IJSI_SC_EEEEEEEvNS4_8identityENS4_23SM90_TMA_LOAD_MULTICASTES18_vS19_EENS_8epilogue10collective6detail29Sm90TmaWarpSpecializedAdapterINS1D_15DefaultEpilogueIaSK_SK_NS1C_6thread17LinearCombinationIaLi1EiiLNS1H_9ScaleType4KindE0ELNS_15FloatRoundStyleE2EaEENS1_15EpilogueDefaultEEEEEvvEEEEvNT_6ParamsE)
	.align		4
        /*000c*/ 	.word	index@(__assertfail)
	.align		4
        /*0010*/ 	.word	0x00000000
	.align		4
        /*0014*/ 	.word	0xfffffffe
	.align		4
        /*0018*/ 	.word	0x00000000
	.align		4
        /*001c*/ 	.word	0xfffffffd
	.align		4
        /*0020*/ 	.word	0x00000000
	.align		4
        /*0024*/ 	.word	0xfffffffc


//--------------------- .nv.constant4             --------------------------
	.section	.nv.constant4,"a",@progbits
	.align	8
	.align		8
.nv.constant4:
        /*0000*/ 	.dword	__assertfail
	.align		8
        /*0008*/ 	.dword	__unnamed_1
	.align		8
        /*0010*/ 	.dword	_ZN39_INTERNAL_38b673ac_4_k_cu_68fbcf6b_81654cuda3std3__45__cpo5beginE
	.align		8
        /*0018*/ 	.dword	_ZN39_INTERNAL_38b673ac_4_k_cu_68fbcf6b_81654cuda3std3__45__cpo3endE
	.align		8
        /*0020*/ 	.dword	_ZN39_INTERNAL_38b673ac_4_k_cu_68fbcf6b_81654cuda3std3__45__cpo6cbeginE
	.align		8
        /*0028*/ 	.dword	_ZN39_INTERNAL_38b673ac_4_k_cu_68fbcf6b_81654cuda3std3__45__cpo4cendE
	.align		8
        /*0030*/ 	.dword	_ZN39_INTERNAL_38b673ac_4_k_cu_68fbcf6b_81654cuda3std3__441_GLOBAL__N__38b673ac_4_k_cu_68fbcf6b_81656ignoreE
	.align		8
        /*0038*/ 	.dword	_ZN39_INTERNAL_38b673ac_4_k_cu_68fbcf6b_81654cuda3std3__419piecewise_constructE
	.align		8
        /*0040*/ 	.dword	_ZN39_INTERNAL_38b673ac_4_k_cu_68fbcf6b_81654cuda3std3__48in_placeE
	.align		8
        /*0048*/ 	.dword	_ZN39_INTERNAL_38b673ac_4_k_cu_68fbcf6b_81654cuda3std6ranges3__45__cpo4swapE
	.align		8
        /*0050*/ 	.dword	_ZN39_INTERNAL_38b673ac_4_k_cu_68fbcf6b_81654cuda3std6ranges3__45__cpo9iter_moveE
	.align		8
        /*0058*/ 	.dword	_ZN39_INTERNAL_38b673ac_4_k_cu_68fbcf6b_81654cute7productE
	.align		8
        /*0060*/ 	.dword	_ZN39_INTERNAL_38b673ac_4_k_cu_68fbcf6b_81654cute1_E
	.align		8
        /*0068*/ 	.dword	$str$22
	.align		8
        /*0070*/ 	.dword	$str$23


//--------------------- .text._ZN7cutlass13device_kernelINS_4gemm6kernel13GemmUniversalIN4cute5tupleIJiiiiEEENS1_10collective13CollectiveMmaINS1_34MainloopSm90TmaGmmaWarpSpecializedILi5ENS5_IJNS4_1CILi2EEENSA_ILi1EEESC_EEENS1_35KernelTmaWarpSpecializedCooperativeEEENS5_IJNSA_ILi512EEENSA_ILi112EEENSA_ILi64EEEEEEaNS5_IJlSC_lEEEaSK_NS4_8TiledMMAINS4_8MMA_AtomIJNS4_4SM904GMMA26MMA_64x16x32_S32S8S8_SS_TNEEEENS4_6LayoutISD_NS5_IJSC_NSA_ILi0EEESS_EEEEENS5_IJNS4_10UnderscoreESV_SV_EEEEENS4_13SM90_TMA_LOADENS4_14ComposedLayoutINS4_7SwizzleILi2ELi4ELi3EEENS4_18smem_ptr_flag_bitsILi8EEENSR_INS5_IJNSA_ILi8EEESI_EEENS5_IJSI_SC_EEEEEEEvNS4_8identityENS4_23SM90_TMA_LOAD_MULTICASTES18_vS19_EENS_8epilogue10collective6detail29Sm90TmaWarpSpecializedAdapterINS1D_15DefaultEpilogueIaSK_SK_NS1C_6thread17LinearCombinationIaLi1EiiLNS1H_9ScaleType4KindE0ELNS_15FloatRoundStyleE2EaEENS1_15EpilogueDefaultEEEEEvvEEEEvNT_6ParamsE --------------------------
	.section	.text._ZN7cutlass13device_kernelINS_4gemm6kernel13GemmUniversalIN4cute5tupleIJiiiiEEENS1_10collective13CollectiveMmaINS1_34MainloopSm90TmaGmmaWarpSpecializedILi5ENS5_IJNS4_1CILi2EEENSA_ILi1EEESC_EEENS1_35KernelTmaWarpSpecializedCooperativeEEENS5_IJNSA_ILi512EEENSA_ILi112EEENSA_ILi64EEEEEEaNS5_IJlSC_lEEEaSK_NS4_8TiledMMAINS4_8MMA_AtomIJNS4_4SM904GMMA26MMA_64x16x32_S32S8S8_SS_TNEEEENS4_6LayoutISD_NS5_IJSC_NSA_ILi0EEESS_EEEEENS5_IJNS4_10UnderscoreESV_SV_EEEEENS4_13SM90_TMA_LOADENS4_14ComposedLayoutINS4_7SwizzleILi2ELi4ELi3EEENS4_18smem_ptr_flag_bitsILi8EEENSR_INS5_IJNSA_ILi8EEESI_EEENS5_IJSI_SC_EEEEEEEvNS4_8identityENS4_23SM90_TMA_LOAD_MULTICASTES18_vS19_EENS_8epilogue10collective6detail29Sm90TmaWarpSpecializedAdapterINS1D_15DefaultEpilogueIaSK_SK_NS1C_6thread17LinearCombinationIaLi1EiiLNS1H_9ScaleType4KindE0ELNS_15FloatRoundStyleE2EaEENS1_15EpilogueDefaultEEEEEvvEEEEvNT_6ParamsE,"ax",@progbits
	.align	128
.text._ZN7cutlass13device_kernelINS_4gemm6kernel13GemmUniversalIN4cute5tupleIJiiiiEEENS1_10collective13CollectiveMmaINS1_34MainloopSm90TmaGmmaWarpSpecializedILi5ENS5_IJNS4_1CILi2EEENSA_ILi1EEESC_EEENS1_35KernelTmaWarpSpecializedCooperativeEEENS5_IJNSA_ILi512EEENSA_ILi112EEENSA_ILi64EEEEEEaNS5_IJlSC_lEEEaSK_NS4_8TiledMMAINS4_8MMA_AtomIJNS4_4SM904GMMA26MMA_64x16x32_S32S8S8_SS_TNEEEENS4_6LayoutISD_NS5_IJSC_NSA_ILi0EEESS_EEEEENS5_IJNS4_10UnderscoreESV_SV_EEEEENS4_13SM90_TMA_LOADENS4_14ComposedLayoutINS4_7SwizzleILi2ELi4ELi3EEENS4_18smem_ptr_flag_bitsILi8EEENSR_INS5_IJNSA_ILi8EEESI_EEENS5_IJSI_SC_EEEEEEEvNS4_8identityENS4_23SM90_TMA_LOAD_MULTICASTES18_vS19_EENS_8epilogue10collective6detail29Sm90TmaWarpSpecializedAdapterINS1D_15DefaultEpilogueIaSK_SK_NS1C_6thread17LinearCombinationIaLi1EiiLNS1H_9ScaleType4KindE0ELNS_15FloatRoundStyleE2EaEENS1_15EpilogueDefaultEEEEEvvEEEEvNT_6ParamsE:
        .type           _ZN7cutlass13device_kernelINS_4gemm6kernel13GemmUniversalIN4cute5tupleIJiiiiEEENS1_10collective13CollectiveMmaINS1_34MainloopSm90TmaGmmaWarpSpecializedILi5ENS5_IJNS4_1CILi2EEENSA_ILi1EEESC_EEENS1_35KernelTmaWarpSpecializedCooperativeEEENS5_IJNSA_ILi512EEENSA_ILi112EEENSA_ILi64EEEEEEaNS5_IJlSC_lEEEaSK_NS4_8TiledMMAINS4_8MMA_AtomIJNS4_4SM904GMMA26MMA_64x16x32_S32S8S8_SS_TNEEEENS4_6LayoutISD_NS5_IJSC_NSA_ILi0EEESS_EEEEENS5_IJNS4_10UnderscoreESV_SV_EEEEENS4_13SM90_TMA_LOADENS4_14ComposedLayoutINS4_7SwizzleILi2ELi4ELi3EEENS4_18smem_ptr_flag_bitsILi8EEENSR_INS5_IJNSA_ILi8EEESI_EEENS5_IJSI_SC_EEEEEEEvNS4_8identityENS4_23SM90_TMA_LOAD_MULTICASTES18_vS19_EENS_8epilogue10collective6detail29Sm90TmaWarpSpecializedAdapterINS1D_15DefaultEpilogueIaSK_SK_NS1C_6thread17LinearCombinationIaLi1EiiLNS1H_9ScaleType4KindE0ELNS_15FloatRoundStyleE2EaEENS1_15EpilogueDefaultEEEEEvvEEEEvNT_6ParamsE,@function
        .size           _ZN7cutlass13device_kernelINS_4gemm6kernel13GemmUniversalIN4cute5tupleIJiiiiEEENS1_10collective13CollectiveMmaINS1_34MainloopSm90TmaGmmaWarpSpecializedILi5ENS5_IJNS4_1CILi2EEENSA_ILi1EEESC_EEENS1_35KernelTmaWarpSpecializedCooperativeEEENS5_IJNSA_ILi512EEENSA_ILi112EEENSA_ILi64EEEEEEaNS5_IJlSC_lEEEaSK_NS4_8TiledMMAINS4_8MMA_AtomIJNS4_4SM904GMMA26MMA_64x16x32_S32S8S8_SS_TNEEEENS4_6LayoutISD_NS5_IJSC_NSA_ILi0EEESS_EEEEENS5_IJNS4_10UnderscoreESV_SV_EEEEENS4_13SM90_TMA_LOADENS4_14ComposedLayoutINS4_7SwizzleILi2ELi4ELi3EEENS4_18smem_ptr_flag_bitsILi8EEENSR_INS5_IJNSA_ILi8EEESI_EEENS5_IJSI_SC_EEEEEEEvNS4_8identityENS4_23SM90_TMA_LOAD_MULTICASTES18_vS19_EENS_8epilogue10collective6detail29Sm90TmaWarpSpecializedAdapterINS1D_15DefaultEpilogueIaSK_SK_NS1C_6thread17LinearCombinationIaLi1EiiLNS1H_9ScaleType4KindE0ELNS_15FloatRoundStyleE2EaEENS1_15EpilogueDefaultEEEEEvvEEEEvNT_6ParamsE,(.L_x_157 - _ZN7cutlass13device_kernelINS_4gemm6kernel13GemmUniversalIN4cute5tupleIJiiiiEEENS1_10collective13CollectiveMmaINS1_34MainloopSm90TmaGmmaWarpSpecializedILi5ENS5_IJNS4_1CILi2EEENSA_ILi1EEESC_EEENS1_35KernelTmaWarpSpecializedCooperativeEEENS5_IJNSA_ILi512EEENSA_ILi112EEENSA_ILi64EEEEEEaNS5_IJlSC_lEEEaSK_NS4_8TiledMMAINS4_8MMA_AtomIJNS4_4SM904GMMA26MMA_64x16x32_S32S8S8_SS_TNEEEENS4_6LayoutISD_NS5_IJSC_NSA_ILi0EEESS_EEEEENS5_IJNS4_10UnderscoreESV_SV_EEEEENS4_13SM90_TMA_LOADENS4_14ComposedLayoutINS4_7SwizzleILi2ELi4ELi3EEENS4_18smem_ptr_flag_bitsILi8EEENSR_INS5_IJNSA_ILi8EEESI_EEENS5_IJSI_SC_EEEEEEEvNS4_8identityENS4_23SM90_TMA_LOAD_MULTICASTES18_vS19_EENS_8epilogue10collective6detail29Sm90TmaWarpSpecializedAdapterINS1D_15DefaultEpilogueIaSK_SK_NS1C_6thread17LinearCombinationIaLi1EiiLNS1H_9ScaleType4KindE0ELNS_15FloatRoundStyleE2EaEENS1_15EpilogueDefaultEEEEEvvEEEEvNT_6ParamsE)
        .other          _ZN7cutlass13device_kernelINS_4gemm6kernel13GemmUniversalIN4cute5tupleIJiiiiEEENS1_10collective13CollectiveMmaINS1_34MainloopSm90TmaGmmaWarpSpecializedILi5ENS5_IJNS4_1CILi2EEENSA_ILi1EEESC_EEENS1_35KernelTmaWarpSpecializedCooperativeEEENS5_IJNSA_ILi512EEENSA_ILi112EEENSA_ILi64EEEEEEaNS5_IJlSC_lEEEaSK_NS4_8TiledMMAINS4_8MMA_AtomIJNS4_4SM904GMMA26MMA_64x16x32_S32S8S8_SS_TNEEEENS4_6LayoutISD_NS5_IJSC_NSA_ILi0EEESS_EEEEENS5_IJNS4_10UnderscoreESV_SV_EEEEENS4_13SM90_TMA_LOADENS4_14ComposedLayoutINS4_7SwizzleILi2ELi4ELi3EEENS4_18smem_ptr_flag_bitsILi8EEENSR_INS5_IJNSA_ILi8EEESI_EEENS5_IJSI_SC_EEEEEEEvNS4_8identityENS4_23SM90_TMA_LOAD_MULTICASTES18_vS19_EENS_8epilogue10collective6detail29Sm90TmaWarpSpecializedAdapterINS1D_15DefaultEpilogueIaSK_SK_NS1C_6thread17LinearCombinationIaLi1EiiLNS1H_9ScaleType4KindE0ELNS_15FloatRoundStyleE2EaEENS1_15EpilogueDefaultEEEEEvvEEEEvNT_6ParamsE,@"STO_CUDA_ENTRY STV_DEFAULT"
_ZN7cutlass13device_kernelINS_4gemm6kernel13GemmUniversalIN4cute5tupleIJiiiiEEENS1_10collective13CollectiveMmaINS1_34MainloopSm90TmaGmmaWarpSpecializedILi5ENS5_IJNS4_1CILi2EEENSA_ILi1EEESC_EEENS1_35KernelTmaWarpSpecializedCooperativeEEENS5_IJNSA_ILi512EEENSA_ILi112EEENSA_ILi64EEEEEEaNS5_IJlSC_lEEEaSK_NS4_8TiledMMAINS4_8MMA_AtomIJNS4_4SM904GMMA26MMA_64x16x32_S32S8S8_SS_TNEEEENS4_6LayoutISD_NS5_IJSC_NSA_ILi0EEESS_EEEEENS5_IJNS4_10UnderscoreESV_SV_EEEEENS4_13SM90_TMA_LOADENS4_14ComposedLayoutINS4_7SwizzleILi2ELi4ELi3EEENS4_18smem_ptr_flag_bitsILi8EEENSR_INS5_IJNSA_ILi8EEESI_EEENS5_IJSI_SC_EEEEEEEvNS4_8identityENS4_23SM90_TMA_LOAD_MULTICASTES18_vS19_EENS_8epilogue10collective6detail29Sm90TmaWarpSpecializedAdapterINS1D_15DefaultEpilogueIaSK_SK_NS1C_6thread17LinearCombinationIaLi1EiiLNS1H_9ScaleType4KindE0ELNS_15FloatRoundStyleE2EaEENS1_15EpilogueDefaultEEEEEvvEEEEvNT_6ParamsE:
[----:B------:R-:W0:Y:S02]  /*0000*/  LDC R1, c[0x0][0x28] ;  /* 0x00000a00ff017b82 */ /* 0x000e240000000800 */
[----:B0-----:R-:W-:Y:S01]  /*0010*/  VIADD R1, R1, 0xffffff68 ;  /* 0xffffff6801017836 */ /* 0x001fe20000000000 */
[----:B------:R-:W0:Y:S01]  /*0020*/  S2R R4, SR_TID.X ;  /* 0x0000000000047919 */ /* 0x000e220000002100 */
[----:B------:R-:W-:Y:S01]  /*0030*/  ELECT P0, URZ, PT ;  /* 0x00000000003f782f */ /* 0x000fe20003800000 */
[----:B------:R-:W-:Y:S01]  /*0040*/  BSSY B0, `(.L_x_0) ;  /* 0x0000015000007945 */ /* 0x000fe20003800000 */
[--C-:B0-----:R-:W-:Y:S02]  /*0050*/  SHF.R.U32.HI R0, RZ, 0x5, R4.reuse ;  /* 0x00000005ff007819 */ /* 0x101fe40000011604 */
[----:B------:R-:W-:-:S03]  /*0060*/  SHF.R.U32.HI R2, RZ, 0x7, R4 ;  /* 0x00000007ff027819 */ /* 0x000fc60000011604 */
[----:B------:R-:W0:Y:S04]  /*0070*/  SHFL.IDX PT, R3, R0, RZ, 0x1f ;  /* 0x00001fff00037589 */ /* 0x000e2800000e0000 */
[----:B------:R-:W1:Y:S01]  /*0080*/  SHFL.IDX PT, R2, R2, RZ, 0x1f ;  /* 0x00001fff02027589 */ /* 0x000e6200000e0000 */
[----:B0-----:R-:W-:Y:S02]  /*0090*/  R2UR UR9, R3 ;  /* 0x00000000030972ca */ /* 0x001fe400000e0000 */
[----:B-1----:R-:W-:-:S11]  /*00a0*/  R2UR UR5, R2 ;  /* 0x00000000020572ca */ /* 0x002fd600000e0000 */
[----:B------:R-:W-:Y:S02]  /*00b0*/  USHF.R.S32.HI UR4, URZ, 0x1f, UR9 ;  /* 0x0000001f3f047899 */ /* 0x000fe40008011409 */
[----:B------:R-:W-:Y:S02]  /*00c0*/  ISETP.NE.OR P0, PT, RZ, UR9, !P0 ;  /* 0x00000009ff007c0c */ /* 0x000fe4000c705670 */
[----:B------:R-:W-:-:S04]  /*00d0*/  ULEA.HI UR4, UR4, UR9, URZ, 0x2 ;  /* 0x0000000904047291 */ /* 0x000fc8000f8f103f */
[----:B------:R-:W-:-:S04]  /*00e0*/  ULOP3.LUT UR4, UR4, 0xfffffffc, URZ, 0xc0, !UPT ;  /* 0xfffffffc04047892 */ /* 0x000fc8000f8ec03f */
[----:B------:R-:W-:-:S03]  /*00f0*/  UIADD3 UR9, UR9, -UR4, URZ ;  /* 0x8000000409097290 */ /* 0x000fc6000fffe03f */
[----:B------:R-:W-:Y:S09]  /*0100*/  @P0 BRA `(.L_x_1) ;  /* 0x0000000000200947 */ /* 0x000ff20003800000 */
[----:B------:R-:W-:Y:S02]  /*0110*/  ULDC.64 UR6, c[0x0][0x198] ;  /* 0x0000660000067ab9 */ /* 0x000fe40000000a00 */
[----:B------:R-:W-:Y:S02]  /*0120*/  UIADD3 UR10, UP0, UR6, 0xf0, URZ ;  /* 0x000000f0060a7890 */ /* 0x000fe4000ff1e03f */
[----:B------:R-:W-:Y:S02]  /*0130*/  UIADD3 UR6, UP1, UR6, 0x1f0, URZ ;  /* 0x000001f006067890 */ /* 0x000fe4000ff3e03f */
[----:B------:R-:W-:Y:S02]  /*0140*/  UIADD3.X UR11, URZ, UR7, URZ, UP0, !UPT ;  /* 0x000000073f0b7290 */ /* 0x000fe400087fe43f */
[----:B------:R-:W-:-:S07]  /*0150*/  UIADD3.X UR7, URZ, UR7, URZ, UP1, !UPT ;  /* 0x000000073f077290 */ /* 0x000fce0008ffe43f */
[----:B------:R0:W-:Y:S02]  /*0160*/  UTMACCTL.PF [UR10] ;  /* 0x000000000a0079b9 */ /* 0x0001e40008040000 */
[----:B------:R0:W-:Y:S02]  /*0170*/  UTMACCTL.PF [UR6] ;  /* 0x00000000060079b9 */ /* 0x0001e40008040000 */
[----:B0-----:R-:W-:Y:S01]  /*0180*/  NOP ;  /* 0x0000000000007918 */ /* 0x001fe20000000000 */
.L_x_1:
[----:B------:R-:W-:Y:S05]  /*0190*/  BSYNC B0 ;  /* 0x0000000000007941 */ /* 0x000fea0003800000 */
.L_x_0:
[----:B------:R-:W0:Y:S01]  /*01a0*/  SHFL.IDX PT, R2, R0, RZ, 0x1f ;  /* 0x00001fff00027589 */ /* 0x000e2200000e0000 */
[----:B------:R-:W-:Y:S01]  /*01b0*/  UISETP.NE.AND UP0, UPT, UR9, 0x3, UPT ;  /* 0x000000030900788c */ /* 0x000fe2000bf05270 */
[----:B------:R-:W-:Y:S01]  /*01c0*/  ISETP.NE.AND P1, PT, RZ, UR5, PT ;  /* 0x00000005ff007c0c */ /* 0x000fe2000bf25270 */
[----:B------:R-:W-:Y:S02]  /*01d0*/  UIADD3 UR16, UR5, -0x1, URZ ;  /* 0xffffffff05107890 */ /* 0x000fe4000fffe03f */
[----:B------:R-:W-:Y:S02]  /*01e0*/  UISETP.EQ.OR UP0, UPT, UR9, URZ, !UP0 ;  /* 0x0000003f0900728c */ /* 0x000fe4000c702670 */
[----:B------:R-:W-:Y:S02]  /*01f0*/  UISETP.GE.U32.AND UP1, UPT, UR16, 0x2, UPT ;  /* 0x000000021000788c */ /* 0x000fe4000bf26070 */
[----:B------:R-:W-:-:S04]  /*0200*/  UISETP.EQ.AND UP0, UPT, UR5, URZ, UP0 ;  /* 0x0000003f0500728c */ /* 0x000fc80008702270 */
[----:B------:R-:W-:-:S04]  /*0210*/  USEL UR36, URZ, 0x1, !UP0 ;  /* 0x000000013f247887 */ /* 0x000fc8000c000000 */
[----:B------:R-:W-:Y:S01]  /*0220*/  USEL UR36, UR36, 0x2, UP1 ;  /* 0x0000000224247887 */ /* 0x000fe20008800000 */
[----:B0-----:R-:W-:-:S13]  /*0230*/  ISETP.NE.AND P0, PT, R2, RZ, PT ;  /* 0x000000ff0200720c */ /* 0x001fda0003f05270 */
[----:B------:R-:W-:Y:S05]  /*0240*/  @P0 BRA `(.L_x_2) ;  /* 0x0000000000600947 */ /* 0x000fea0003800000 */
[----:B------:R-:W0:Y:S01]  /*0250*/  S2UR UR8, SR_CgaCtaId ;  /* 0x00000000000879c3 */ /* 0x000e220000008800 */
[----:B------:R-:W-:Y:S01]  /*0260*/  UMOV UR4, 0x400 ;  /* 0x0000040000047882 */ /* 0x000fe20000000000 */
[----:B------:R-:W-:Y:S01]  /*0270*/  UMOV UR5, 0x1 ;  /* 0x0000000100057882 */ /* 0x000fe20000000000 */
[----:B------:R-:W-:Y:S01]  /*0280*/  UMOV UR6, 0x4 ;  /* 0x0000000400067882 */ /* 0x000fe20000000000 */
[----:B------:R-:W-:Y:S01]  /*0290*/  ELECT P0, URZ, PT ;  /* 0x00000000003f782f */ /* 0x000fe20003800000 */
[----:B------:R-:W-:-:S04]  /*02a0*/  UIADD3 UR6, -UR6, 0x100000, URZ ;  /* 0x0010000006067890 */ /* 0x000fc8000fffe13f */
[----:B------:R-:W-:Y:S02]  /*02b0*/  USHF.L.U32 UR7, UR6, 0xb, URZ ;  /* 0x0000000b06077899 */ /* 0x000fe4000800063f */
[----:B------:R-:W-:Y:S02]  /*02c0*/  USHF.L.U32 UR6, UR6, 0x1, URZ ;  /* 0x0000000106067899 */ /* 0x000fe4000800063f */
[----:B0-----:R-:W-:Y:S02]  /*02d0*/  ULEA UR8, UR8, UR4, 0x18 ;  /* 0x0000000408087291 */ /* 0x001fe4000f8ec03f */
[----:B------:R-:W-:-:S04]  /*02e0*/  UIADD3 UR4, -UR5, 0x100000, URZ ;  /* 0x0010000005047890 */ /* 0x000fc8000fffe13f */
[----:B------:R-:W-:Y:S02]  /*02f0*/  USHF.L.U32 UR5, UR4, 0xb, URZ ;  /* 0x0000000b04057899 */ /* 0x000fe4000800063f */
[----:B------:R-:W-:Y:S01]  /*0300*/  USHF.L.U32 UR4, UR4, 0x1, URZ ;  /* 0x0000000104047899 */ /* 0x000fe2000800063f */
[----:B------:R-:W0:Y:S11]  /*0310*/  FENCE.VIEW.ASYNC.S ;  /* 0x00000000000073c6 */ /* 0x000e360000000000 */
[----:B0-----:R0:W1:Y:S01]  /*0320*/  SYNCS.EXCH.64 URZ, [UR8], UR4 ;  /* 0x00000004083f75b2 */ /* 0x0010620008000100 */
[----:B------:R0:W2:Y:S01]  /*0330*/  SYNCS.EXCH.64 URZ, [UR8+0x28], UR6 ;  /* 0x00002806083f75b2 */ /* 0x0000a20008000100 */
[----:B------:R0:W3:Y:S01]  /*0340*/  SYNCS.EXCH.64 URZ, [UR8+0x8], UR4 ;  /* 0x00000804083f75b2 */ /* 0x0000e20008000100 */
[----:B------:R0:W4:Y:S01]  /*0350*/  SYNCS.EXCH.64 URZ, [UR8+0x30], UR6 ;  /* 0x00003006083f75b2 */ /* 0x0001220008000100 */
[----:B------:R0:W0:Y:S01]  /*0360*/  SYNCS.EXCH.64 URZ, [UR8+0x10], UR4 ;  /* 0x00001004083f75b2 */ /* 0x0000220008000100 */
[----:B------:R0:W0:Y:S01]  /*0370*/  SYNCS.EXCH.64 URZ, [UR8+0x38], UR6 ;  /* 0x00003806083f75b2 */ /* 0x0000220008000100 */
[----:B------:R0:W0:Y:S01]  /*0380*/  SYNCS.EXCH.64 URZ, [UR8+0x18], UR4 ;  /* 0x00001804083f75b2 */ /* 0x0000220008000100 */
[----:B------:R0:W0:Y:S01]  /*0390*/  SYNCS.EXCH.64 URZ, [UR8+0x40], UR6 ;  /* 0x00004006083f75b2 */ /* 0x0000220008000100 */
[----:B------:R0:W0:Y:S01]  /*03a0*/  SYNCS.EXCH.64 URZ, [UR8+0x20], UR4 ;  /* 0x00002004083f75b2 */ /* 0x0000220008000100 */
[----:B------:R0:W0:Y:S01]  /*03b0*/  SYNCS.EXCH.64 URZ, [UR8+0x48], UR6 ;  /* 0x00004806083f75b2 */ /* 0x0000220008000100 */
[----:B------:R-:W-:Y:S01]  /*03c0*/  NOP ;  /* 0x0000000000007918 */ /* 0x000fe20000000000 */
.L_x_2:
[----:B------:R-:W5:Y:S01]  /*03d0*/  S2UR UR13, SR_CTAID.X ;  /* 0x00000000000d79c3 */ /* 0x000f620000002500 */
[----:B------:R-:W-:Y:S01]  /*03e0*/  SHF.R.S32.HI R3, RZ, 0x1f, R4 ;  /* 0x0000001fff037819 */ /* 0x000fe20000011404 */
[----:B------:R5:W1:Y:S01]  /*03f0*/  SHFL.IDX PT, R6, R0, RZ, 0x1f ;  /* 0x00001fff00067589 */ /* 0x000a6200000e0000 */
[----:B0-----:R-:W-:Y:S01]  /*0400*/  ULDC UR4, c[0x0][0x150] ;  /* 0x0000540000047ab9 */ /* 0x001fe20000000800 */
[----:B------:R-:W-:Y:S02]  /*0410*/  ELECT P0, URZ, PT ;  /* 0x00000000003f782f */ /* 0x000fe40003800000 */
[----:B------:R-:W-:Y:S01]  /*0420*/  LEA.HI R3, R3, R4, RZ, 0x7 ;  /* 0x0000000403037211 */ /* 0x000fe200078f38ff */
[----:B------:R-:W-:Y:S01]  /*0430*/  ULDC UR5, c[0x0][0x154] ;  /* 0x0000550000057ab9 */ /* 0x000fe20000000800 */
[----:B------:R-:W-:Y:S01]  /*0440*/  SHF.R.S32.HI R7, RZ, 0x1f, R2 ;  /* 0x0000001fff077819 */ /* 0x000fe20000011402 */
[----:B------:R-:W0:Y:S01]  /*0450*/  S2UR UR10, SR_CTAID.Y ;  /* 0x00000000000a79c3 */ /* 0x000e220000002600 */
[----:B------:R-:W-:Y:S01]  /*0460*/  LOP3.LUT R3, R3, 0xffffff80, RZ, 0xc0, !PT ;  /* 0xffffff8003037812 */ /* 0x000fe200078ec0ff */
[----:B------:R-:W-:Y:S01]  /*0470*/  ULDC UR8, c[0x0][0x144] ;  /* 0x0000510000087ab9 */ /* 0x000fe20000000800 */
[----:B------:R-:W-:Y:S01]  /*0480*/  LEA.HI R7, R7, R2, RZ, 0x2 ;  /* 0x0000000207077211 */ /* 0x000fe200078f10ff */
[----:B------:R-:W-:Y:S01]  /*0490*/  NOP ;  /* 0x0000000000007918 */ /* 0x000fe20000000000 */
[----:B------:R-:W-:Y:S01]  /*04a0*/  NOP ;  /* 0x0000000000007918 */ /* 0x000fe20000000000 */
[----:B------:R-:W-:Y:S01]  /*04b0*/  IMAD.IADD R3, R4, 0x1, -R3 ;  /* 0x0000000104037824 */ /* 0x000fe200078e0a03 */
[----:B------:R-:W-:Y:S01]  /*04c0*/  LOP3.LUT R7, R7, 0x3ffffffc, RZ, 0xc0, !PT ;  /* 0x3ffffffc07077812 */ /* 0x000fe200078ec0ff */
[----:B------:R-:W-:-:S03]  /*04d0*/  ULDC UR11, c[0x0][0x148] ;  /* 0x00005200000b7ab9 */ /* 0x000fc60000000800 */
[----:B------:R-:W-:Y:S01]  /*04e0*/  SHF.R.S32.HI R4, RZ, 0x1f, R3 ;  /* 0x0000001fff047819 */ /* 0x000fe20000011403 */
[----:B------:R-:W-:-:S03]  /*04f0*/  IMAD.IADD R2, R2, 0x1, -R7 ;  /* 0x0000000102027824 */ /* 0x000fc600078e0a07 */
[----:B------:R-:W-:Y:S02]  /*0500*/  LEA.HI R4, R4, R3, RZ, 0x3 ;  /* 0x0000000304047211 */ /* 0x000fe400078f18ff */
[----:B-----5:R-:W-:Y:S02]  /*0510*/  I2FP.F32.U32 R5, UR13 ;  /* 0x0000000d00057c45 */ /* 0x020fe40008201000 */
[--C-:B------:R-:W-:Y:S02]  /*0520*/  SHF.R.S32.HI R0, RZ, 0x3, R4.reuse ;  /* 0x00000003ff007819 */ /* 0x100fe40000011404 */
[----:B-1----:R-:W-:Y:S01]  /*0530*/  ISETP.NE.OR P0, PT, R6, RZ, !P0 ;  /* 0x000000ff0600720c */ /* 0x002fe20004705670 */
[----:B------:R-:W-:Y:S01]  /*0540*/  FMUL R8, R5, UR4 ;  /* 0x0000000405087c20 */ /* 0x000fe20008400000 */
[----:B------:R-:W-:-:S04]  /*0550*/  SHF.R.S32.HI R5, RZ, 0x1f, R4 ;  /* 0x0000001fff057819 */ /* 0x000fc80000011404 */
[----:B------:R-:W-:Y:S01]  /*0560*/  LEA.HI R5, R5, R0, RZ, 0x2 ;  /* 0x0000000005057211 */ /* 0x000fe200078f10ff */
[----:B------:R-:W1:Y:S03]  /*0570*/  F2I.U32.TRUNC.NTZ R8, R8 ;  /* 0x0000000800087305 */ /* 0x000e66000020f000 */
[----:B------:R-:W-:-:S03]  /*0580*/  LOP3.LUT R5, R5, 0xfffffffc, RZ, 0xc0, !PT ;  /* 0xfffffffc05057812 */ /* 0x000fc600078ec0ff */
[----:B------:R-:W-:Y:S01]  /*0590*/  VOTEU.ALL UP0, P0 ;  /* 0x00000000003f7886 */ /* 0x000fe20000000000 */
[----:B------:R-:W-:Y:S01]  /*05a0*/  VOTEU.ALL UP1, P0 ;  /* 0x00000000003f7886 */ /* 0x000fe20000020000 */
[----:B------:R-:W-:Y:S01]  /*05b0*/  IMAD.IADD R5, R0, 0x1, -R5 ;  /* 0x0000000100057824 */ /* 0x000fe200078e0a05 */
[----:B0-----:R-:W-:Y:S02]  /*05c0*/  I2FP.F32.U32 R0, UR10 ;  /* 0x0000000a00007c45 */ /* 0x001fe40008201000 */
[----:B------:R-:W0:Y:S01]  /*05d0*/  @!UP0 S2UR UR7, SR_CgaCtaId ;  /* 0x00000000000789c3 */ /* 0x000e220000008800 */
[----:B------:R-:W-:Y:S01]  /*05e0*/  IMAD R2, R2, 0x4, R5 ;  /* 0x0000000402027824 */ /* 0x000fe200078e0205 */
[----:B------:R-:W-:Y:S01]  /*05f0*/  @!UP0 UMOV UR6, 0x400 ;  /* 0x0000040000068882 */ /* 0x000fe20000000000 */
[----:B------:R-:W-:Y:S01]  /*0600*/  FMUL R4, R0, UR5 ;  /* 0x0000000500047c20 */ /* 0x000fe20008400000 */
[----:B-1----:R-:W-:Y:S02]  /*0610*/  R2UR UR4, R8 ;  /* 0x00000000080472ca */ /* 0x002fe400000e0000 */
[----:B------:R-:W-:-:S03]  /*0620*/  LEA.HI R0, R2, R2, RZ, 0x1 ;  /* 0x0000000202007211 */ /* 0x000fc600078f08ff */
[----:B------:R-:W1:Y:S01]  /*0630*/  F2I.U32.TRUNC.NTZ R4, R4 ;  /* 0x0000000400047305 */ /* 0x000e62000020f000 */
[----:B------:R-:W-:-:S05]  /*0640*/  LOP3.LUT R5, R0, 0xfffffffe, RZ, 0xc0, !PT ;  /* 0xfffffffe00057812 */ /* 0x000fca00078ec0ff */
[----:B------:R-:W-:Y:S02]  /*0650*/  IMAD.IADD R5, R2, 0x1, -R5 ;  /* 0x0000000102057824 */ /* 0x000fe400078e0a05 */
[----:B------:R-:W-:-:S04]  /*0660*/  UIADD3 UR4, -UR4, URZ, URZ ;  /* 0x0000003f04047290 */ /* 0x000fc8000fffe13f */
[----:B------:R-:W-:Y:S01]  /*0670*/  UIMAD UR8, UR8, UR4, UR13 ;  /* 0x00000004080872a4 */ /* 0x000fe2000f8e020d */
[----:B-1----:R-:W-:Y:S02]  /*0680*/  R2UR UR12, R4 ;  /* 0x00000000040c72ca */ /* 0x002fe400000e0000 */
[----:B------:R-:W-:Y:S01]  /*0690*/  UMOV UR4, 0x20 ;  /* 0x0000002000047882 */ /* 0x000fe20000000000 */
[----:B0-----:R-:W-:Y:S02]  /*06a0*/  @!UP0 ULEA UR6, UR7, UR6, 0x18 ;  /* 0x0000000607068291 */ /* 0x001fe4000f8ec03f */
[----:B------:R-:W-:Y:S01]  /*06b0*/  ISETP.NE.AND P3, PT, R5, UR8, PT ;  /* 0x0000000805007c0c */ /* 0x000fe2000bf65270 */
[----:B------:R-:W-:-:S04]  /*06c0*/  @!UP0 UIADD3 UR4, -UR4, 0x100000, URZ ;  /* 0x0010000004048890 */ /* 0x000fc8000fffe13f */
[----:B------:R-:W-:Y:S02]  /*06d0*/  @!UP0 USHF.L.U32 UR5, UR4, 0xb, URZ ;  /* 0x0000000b04058899 */ /* 0x000fe4000800063f */
[----:B------:R-:W-:Y:S01]  /*06e0*/  @!UP0 USHF.L.U32 UR4, UR4, 0x1, URZ ;  /* 0x0000000104048899 */ /* 0x000fe2000800063f */
[C---:B------:R-:W-:Y:S01]  /*06f0*/  IMAD.SHL.U32 R5, R2.reuse, 0x4, RZ ;  /* 0x0000000402057824 */ /* 0x040fe200078e00ff */
[----:B------:R-:W-:Y:S01]  /*0700*/  VOTEU.ALL UP0, P0 ;  /* 0x00000000003f7886 */ /* 0x000fe20000000000 */
[----:B------:R-:W0:Y:S01]  /*0710*/  LDC R4, c[0x0][0x140] ;  /* 0x00005000ff047b82 */ /* 0x000e220000000800 */
[----:B------:R-:W-:Y:S02]  /*0720*/  LOP3.LUT P0, RZ, R3, 0x7, RZ, 0xc0, !PT ;  /* 0x0000000703ff7812 */ /* 0x000fe4000780c0ff */
[----:B------:R-:W-:Y:S01]  /*0730*/  LOP3.LUT R9, R2, 0xc, R5, 0x78, !PT ;  /* 0x0000000c02097812 */ /* 0x000fe200078e7805 */
[----:B------:R-:W-:-:S03]  /*0740*/  UIADD3 UR12, -UR12, URZ, URZ ;  /* 0x0000003f0c0c7290 */ /* 0x000fc6000fffe13f */
[C---:B------:R-:W-:Y:S01]  /*0750*/  ISETP.LT.U32.AND P0, PT, R9.reuse, 0x2, !P0 ;  /* 0x000000020900780c */ /* 0x040fe20004701070 */
[----:B------:R1:W-:Y:S04]  /*0760*/  STL [R1+0x5c], R9 ;  /* 0x00005c0901007387 */ /* 0x0003e80000100800 */
[----:B------:R-:W5:Y:S02]  /*0770*/  FENCE.VIEW.ASYNC.S ;  /* 0x00000000000073c6 */ /* 0x000f640000000000 */
[----:B-----5:R-:W0:Y:S01]  /*0780*/  @!UP0 SYNCS.EXCH.64 URZ, [UR6+0x60], UR4 ;  /* 0x00006004063f85b2 */ /* 0x020e220008000100 */
[----:B------:R-:W-:Y:S02]  /*0790*/  @P3 LEA.HI R0, R9, R9, RZ, 0x1 ;  /* 0x0000000909003211 */ /* 0x000fe400078f08ff */
[----:B------:R-:W-:-:S02]  /*07a0*/  SEL R3, RZ, 0x1, !P0 ;  /* 0x00000001ff037807 */ /* 0x000fc40004000000 */
[----:B------:R-:W-:Y:S02]  /*07b0*/  @P3 SHF.R.S32.HI R0, RZ, 0x1, R0 ;  /* 0x00000001ff003819 */ /* 0x000fe40000011400 */
[----:B0-----:R-:W-:Y:S01]  /*07c0*/  ISETP.EQ.U32.AND P2, PT, R4, 0x1, PT ;  /* 0x000000010400780c */ /* 0x001fe20003f42070 */
[----:B------:R0:W1:Y:S01]  /*07d0*/  @!UP1 SYNCS.EXCH.64 URZ, [UR6+0x68], UR4 ;  /* 0x00006804063f95b2 */ /* 0x0000620008000100 */
[----:B------:R-:W-:Y:S01]  /*07e0*/  NOP ;  /* 0x0000000000007918 */ /* 0x000fe20000000000 */
[----:B0-----:R-:W-:-:S06]  /*07f0*/  UIMAD UR4, UR11, UR12, UR10 ;  /* 0x0000000c0b0472a4 */ /* 0x001fcc000f8e020a */
[----:B------:R-:W-:Y:S01]  /*0800*/  @P3 ISETP.NE.AND P4, PT, R0, UR4, PT ;  /* 0x0000000400003c0c */ /* 0x000fe2000bf85270 */
[----:B------:R-:W-:-:S03]  /*0810*/  IMAD.MOV.U32 R0, RZ, RZ, 0x1 ;  /* 0x00000001ff007424 */ /* 0x000fc600078e00ff */
[----:B------:R-:W-:-:S04]  /*0820*/  @P3 SEL R0, RZ, 0x1, P4 ;  /* 0x00000001ff003807 */ /* 0x000fc80002000000 */
[----:B------:R-:W-:-:S05]  /*0830*/  LOP3.LUT R0, R0, R3, RZ, 0xc0, !PT ;  /* 0x0000000300007212 */ /* 0x000fca00078ec0ff */
[----:B------:R0:W-:Y:S01]  /*0840*/  STL [R1+0x58], R0 ;  /* 0x0000580001007387 */ /* 0x0001e20000100800 */
[----:B------:R-:W-:Y:S05]  /*0850*/  @!P2 BRA `(.L_x_3) ;  /* 0x000000000008a947 */ /* 0x000fea0003800000 */
[----:B-1234-:R-:W-:Y:S01]  /*0860*/  UCGABAR_ARV ;  /* 0x00000000000079c7 */ /* 0x01efe20008000000 */
[----:B------:R-:W-:Y:S05]  /*0870*/  BRA `(.L_x_4) ;  /* 0x0000000000047947 */ /* 0x000fea0003800000 */
.L_x_3:
[----:B-1234-:R-:W-:Y:S01]  /*0880*/  NOP ;  /* 0x0000000000007918 */ /* 0x01efe20000000000 */
.L_x_4:
[----:B------:R-:W-:Y:S01]  /*0890*/  ULDC UR4, c[0x0][0x65c] ;  /* 0x0001970000047ab9 */ /* 0x000fe20000000800 */
[----:B------:R-:W-:Y:S01]  /*08a0*/  UMOV UR5, URZ ;  /* 0x0000003f00057c82 */ /* 0x000fe20008000000 */
[----:B------:R-:W-:-:S03]  /*08b0*/  UISETP.NE.AND UP0, UPT, UR4, 0x1, UPT ;  /* 0x000000010400788c */ /* 0x000fc6000bf05270 */
[----:B------:R-:W-:Y:S01]  /*08c0*/  UMOV UR4, UR13 ;  /* 0x0000000d00047c82 */ /* 0x000fe20008000000 */
[----:B------:R-:W-:Y:S02]  /*08d0*/  UP2UR UR37, UPR, URZ, 0x1 ;  /* 0x000000013f257883 */ /* 0x000fe40008000000 */
[----:B------:R-:W-:Y:S02]  /*08e0*/  PLOP3.LUT P0, PT, PT, PT, UP0, 0x80, 0x0 ;  /* 0x000000000000781c */ /* 0x000fe40003f0f008 */
[----:B------:R-:W-:Y:S02]  /*08f0*/  PLOP3.LUT P3, PT, PT, PT, UP0, 0x80, 0x0 ;  /* 0x000000000000781c */ /* 0x000fe40003f6f008 */
[----:B------:R-:W-:Y:S01]  /*0900*/  PLOP3.LUT P5, PT, PT, PT, UP0, 0x80, 0x0 ;  /* 0x000000000000781c */ /* 0x000fe20003faf008 */
[----:B------:R-:W-:Y:S01]  /*0910*/  @UP0 ULDC UR14, c[0x0][0x10] ;  /* 0x00000400000e0ab9 */ /* 0x000fe20000000800 */
[----:B------:R-:W-:Y:S01]  /*0920*/  @UP0 UMOV UR6, UR10 ;  /* 0x0000000a00060c82 */ /* 0x000fe20008000000 */
[----:B------:R-:W-:Y:S01]  /*0930*/  @UP0 UMOV UR7, URZ ;  /* 0x0000003f00070c82 */ /* 0x000fe20008000000 */
[----:B------:R-:W-:Y:S01]  /*0940*/  PLOP3.LUT P4, PT, PT, PT, UP0, 0x80, 0x0 ;  /* 0x000000000000781c */ /* 0x000fe20003f8f008 */
[----:B------:R-:W-:-:S03]  /*0950*/  @UP0 UIMAD.WIDE.U32 UR14, UR13, UR14, UR6 ;  /* 0x0000000e0d0e02a5 */ /* 0x000fc6000f8e0006 */
[----:B------:R-:W-:Y:S01]  /*0960*/  @!UP0 ULDC UR7, c[0x0][0xc] ;  /* 0x0000030000078ab9 */ /* 0x000fe20000000800 */
[----:B------:R-:W-:Y:S01]  /*0970*/  @UP0 UMOV UR6, URZ ;  /* 0x0000003f00060c82 */ /* 0x000fe20008000000 */
[----:B------:R-:W-:Y:S01]  /*0980*/  @!UP0 UIMAD.WIDE.U32 UR4, UR10, UR7, UR4 ;  /* 0x000000070a0482a5 */ /* 0x000fe2000f8e0004 */
[----:B------:R-:W-:Y:S01]  /*0990*/  IMAD.U32 R2, RZ, RZ, UR14 ;  /* 0x0000000eff027e24 */ /* 0x000fe2000f8e00ff */
[----:B------:R-:W-:Y:S02]  /*09a0*/  @UP0 UIADD3 UR6, UR15, UR6, URZ ;  /* 0x000000060f060290 */ /* 0x000fe4000fffe03f */
[----:B------:R-:W-:Y:S02]  /*09b0*/  IMAD.U32 R3, RZ, RZ, UR15 ;  /* 0x0000000fff037e24 */ /* 0x000fe4000f8e00ff */
[----:B------:R-:W-:Y:S02]  /*09c0*/  @P0 IMAD.MOV.U32 R7, RZ, RZ, R2 ;  /* 0x000000ffff070224 */ /* 0x000fe400078e0002 */
[----:B------:R-:W-:-:S02]  /*09d0*/  IMAD.U32 R5, RZ, RZ, UR5 ;  /* 0x00000005ff057e24 */ /* 0x000fc4000f8e00ff */
[----:B------:R-:W-:Y:S02]  /*09e0*/  IMAD.U32 R2, RZ, RZ, UR4 ;  /* 0x00000004ff027e24 */ /* 0x000fe4000f8e00ff */
[----:B------:R-:W-:Y:S02]  /*09f0*/  @P3 IMAD.U32 R6, RZ, RZ, UR6 ;  /* 0x00000006ff063e24 */ /* 0x000fe4000f8e00ff */
[----:B------:R-:W-:Y:S02]  /*0a00*/  @!P5 IMAD.MOV.U32 R6, RZ, RZ, R5 ;  /* 0x000000ffff06d224 */ /* 0x000fe400078e0005 */
[----:B------:R-:W-:Y:S02]  /*0a10*/  @!P4 IMAD.MOV.U32 R7, RZ, RZ, R2 ;  /* 0x000000ffff07c224 */ /* 0x000fe400078e0002 */
[----:B------:R-:W-:Y:S01]  /*0a20*/  IMAD.U32 R3, RZ, RZ, UR5 ;  /* 0x00000005ff037e24 */ /* 0x000fe2000f8e00ff */
[----:B------:R1:W-:Y:S01]  /*0a30*/  STL [R1+0x60], R6 ;  /* 0x0000600601007387 */ /* 0x0003e20000100800 */
[----:B------:R-:W-:-:S03]  /*0a40*/  IMAD.U32 R4, RZ, RZ, UR4 ;  /* 0x00000004ff047e24 */ /* 0x000fc6000f8e00ff */
[----:B------:R1:W-:Y:S01]  /*0a50*/  STL [R1+0x64], R7 ;  /* 0x0000640701007387 */ /* 0x0003e20000100800 */
[----:B------:R-:W-:Y:S05]  /*0a60*/  @!P2 BRA `(.L_x_5) ;  /* 0x00000000000ca947 */ /* 0x000fea0003800000 */
[----:B------:R-:W-:Y:S01]  /*0a70*/  UCGABAR_WAIT ;  /* 0x0000000000007dc7 */ /* 0x000fe20008000000 */
[----:B------:R-:W-:Y:S01]  /*0a80*/  CCTL.IVALL ;  /* 0x00000000ff00798f */ /* 0x000fe20002000000 */
[----:B------:R-:W-:Y:S05]  /*0a90*/  BRA `(.L_x_6) ;  /* 0x0000000000047947 */ /* 0x000fea0003800000 */
.L_x_5:
[----:B------:R-:W-:Y:S06]  /*0aa0*/  BAR.SYNC.DEFER_BLOCKING 0x0 ;  /* 0x0000000000007b1d */ /* 0x000fec0000010000 */
.L_x_6:
[----:B------:R-:W-:Y:S05]  /*0ab0*/  @!P1 BRA `(.L_x_7) ;  /* 0x0000010400489947 */ /* 0x000fea0003800000 */
[----:B------:R-:W-:-:S06]  /*0ac0*/  UISETP.GT.U32.AND UP0, UPT, UR16, 0x1, UPT ;  /* 0x000000011000788c */ /* 0x000fcc000bf04070 */
[----:B------:R-:W-:-:S13]  /*0ad0*/  PLOP3.LUT P0, PT, PT, PT, UP0, 0x80, 0x0 ;  /* 0x000000000000781c */ /* 0x000fda0003f0f008 */
[----:B------:R-:W-:Y:S05]  /*0ae0*/  @P0 EXIT ;  /* 0x000000000000094d */ /* 0x000fea0003800000 */
[----:B------:R-:W-:Y:S01]  /*0af0*/  ULDC.64 UR4, c[0x0][0x650] ;  /* 0x0001940000047ab9 */ /* 0x000fe20000000a00 */
[----:B------:R-:W-:Y:S01]  /*0b00*/  UMOV UR53, 0xffffffff ;  /* 0xffffffff00357882 */ /* 0x000fe20000000000 */
[----:B------:R-:W-:Y:S01]  /*0b10*/  ISETP.GE.U32.AND P0, PT, R7, UR4, PT ;  /* 0x0000000407007c0c */ /* 0x000fe2000bf06070 */
[----:B------:R-:W-:Y:S01]  /*0b20*/  UMOV UR52, 0xffffffff ;  /* 0xffffffff00347882 */ /* 0x000fe20000000000 */
[----:B------:R-:W-:Y:S01]  /*0b30*/  UMOV UR51, 0xffffffff ;  /* 0xffffffff00337882 */ /* 0x000fe20000000000 */
[----:B0-----:R-:W-:Y:S02]  /*0b40*/  PRMT R0, RZ, 0x7610, R0 ;  /* 0x00007610ff007816 */ /* 0x001fe40000000000 */
[----:B------:R-:W-:-:S13]  /*0b50*/  ISETP.GE.U32.AND.EX P0, PT, R6, UR5, PT, P0 ;  /* 0x0000000506007c0c */ /* 0x000fda000bf06100 */
[----:B------:R-:W-:Y:S05]  /*0b60*/  @P0 BRA `(.L_x_8) ;  /* 0x0000000400480947 */ /* 0x000fea0003800000 */
[----:B------:R-:W-:Y:S01]  /*0b70*/  ULDC.64 UR16, c[0x0][0x628] ;  /* 0x00018a0000107ab9 */ /* 0x000fe20000000a00 */
[C---:B------:R-:W-:Y:S01]  /*0b80*/  R2UR UR19, R7.reuse ;  /* 0x00000000071372ca */ /* 0x040fe200000e0000 */
[----:B------:R-:W-:Y:S01]  /*0b90*/  ULDC UR18, c[0x0][0x630] ;  /* 0x00018c0000127ab9 */ /* 0x000fe20000000800 */
[----:B------:R-:W-:Y:S02]  /*0ba0*/  ISETP.NE.U32.AND P0, PT, RZ, UR16, PT ;  /* 0x00000010ff007c0c */ /* 0x000fe4000bf05070 */
[----:B------:R-:W-:Y:S02]  /*0bb0*/  R2UR UR4, R7 ;  /* 0x00000000070472ca */ /* 0x000fe400000e0000 */
[----:B------:R-:W-:Y:S02]  /*0bc0*/  ISETP.NE.AND.EX P0, PT, RZ, UR17, PT, P0 ;  /* 0x00000011ff007c0c */ /* 0x000fe4000bf05300 */
[----:B------:R-:W-:-:S11]  /*0bd0*/  R2UR UR5, R6 ;  /* 0x00000000060572ca */ /* 0x000fd600000e0000 */
[----:B------:R-:W-:Y:S05]  /*0be0*/  @!P0 BRA `(.L_x_9) ;  /* 0x0000000000308947 */ /* 0x000fea0003800000 */
[----:B------:R-:W-:Y:S01]  /*0bf0*/  R2UR UR4, R7 ;  /* 0x00000000070472ca */ /* 0x000fe200000e0000 */
[----:B------:R-:W-:Y:S01]  /*0c00*/  ULDC UR9, c[0x0][0x634] ;  /* 0x00018d0000097ab9 */ /* 0x000fe20000000800 */
[----:B------:R-:W-:-:S11]  /*0c10*/  R2UR UR13, R6 ;  /* 0x00000000060d72ca */ /* 0x000fd600000e0000 */
[----:B------:R-:W-:-:S04]  /*0c20*/  UIADD3 UR9, UP0, UR4, UR9, URZ ;  /* 0x0000000904097290 */ /* 0x000fc8000ff1e03f */
[----:B------:R-:W-:-:S04]  /*0c30*/  UIADD3.X UR13, URZ, UR13, URZ, UP0, !UPT ;  /* 0x0000000d3f0d7290 */ /* 0x000fc800087fe43f */
[----:B------:R-:W-:-:S04]  /*0c40*/  UIMAD.WIDE.U32 UR4, UR13, UR16, URZ ;  /* 0x000000100d0472a5 */ /* 0x000fc8000f8e003f */
[----:B------:R-:W-:Y:S02]  /*0c50*/  UIMAD.WIDE.U32 UR6, UP0, UR9, UR17, UR4 ;  /* 0x00000011090672a5 */ /* 0x000fe4000f800004 */
[----:B------:R-:W-:Y:S02]  /*0c60*/  UIMAD.WIDE.U32 UR4, UR9, UR16, URZ ;  /* 0x00000010090472a5 */ /* 0x000fe4000f8e003f */
[----:B------:R-:W-:Y:S02]  /*0c70*/  UIADD3.X UR15, URZ, URZ, URZ, UP0, !UPT ;  /* 0x0000003f3f0f7290 */ /* 0x000fe400087fe43f */
[----:B------:R-:W-:Y:S01]  /*0c80*/  UIADD3 URZ, UP0, UR5, UR6, URZ ;  /* 0x00000006053f7290 */ /* 0x000fe2000ff1e03f */
[----:B------:R-:W-:-:S03]  /*0c90*/  UMOV UR14, UR7 ;  /* 0x00000007000e7c82 */ /* 0x000fc60008000000 */
[----:B------:R-:W-:-:S12]  /*0ca0*/  UIMAD.WIDE.U32.X UR4, UR13, UR17, UR14, UP0 ;  /* 0x000000110d0472a5 */ /* 0x000fd800080e040e */
.L_x_9:
[----:B------:R-:W-:Y:S01]  /*0cb0*/  USHF.R.U64 UR51, UR4, UR18, UR5 ;  /* 0x0000001204337299 */ /* 0x000fe20008001205 */
[----:B------:R-:W-:Y:S01]  /*0cc0*/  R2UR UR7, R6 ;  /* 0x00000000060772ca */ /* 0x000fe200000e0000 */
[----:B------:R-:W-:Y:S02]  /*0cd0*/  USHF.R.U32.HI UR4, URZ, UR18, UR5 ;  /* 0x000000123f047299 */ /* 0x000fe40008011605 */
[----:B------:R-:W-:Y:S01]  /*0ce0*/  UIADD3 UR5, UP0, URZ, -UR51, URZ ;  /* 0x800000333f057290 */ /* 0x000fe2000ff1e03f */
[----:B------:R-:W-:Y:S01]  /*0cf0*/  ULDC.64 UR14, c[0x0][0x620] ;  /* 0x00018800000e7ab9 */ /* 0x000fe20000000a00 */
[----:B------:R-:W-:Y:S02]  /*0d00*/  UMOV UR6, UR19 ;  /* 0x0000001300067c82 */ /* 0x000fe40008000000 */
[----:B------:R-:W-:Y:S01]  /*0d10*/  UIADD3.X UR4, URZ, ~UR4, URZ, UP0, !UPT ;  /* 0x800000043f047290 */ /* 0x000fe200087fe43f */
[----:B------:R-:W-:Y:S01]  /*0d20*/  ULDC UR9, c[0x0][0x618] ;  /* 0x0001860000097ab9 */ /* 0x000fe20000000800 */
[----:B------:R-:W-:-:S02]  /*0d30*/  UIMAD UR12, UR11, UR12, UR10 ;  /* 0x0000000c0b0c72a4 */ /* 0x000fc4000f8e020a */
[----:B------:R-:W-:Y:S02]  /*0d40*/  UIMAD UR4, UR4, UR14, URZ ;  /* 0x0000000e040472a4 */ /* 0x000fe4000f8e023f */
[----:B------:R-:W-:Y:S02]  /*0d50*/  UIMAD.WIDE.U32 UR6, UR5, UR14, UR6 ;  /* 0x0000000e050672a5 */ /* 0x000fe4000f8e0006 */
[----:B------:R-:W-:Y:S01]  /*0d60*/  UIMAD UR4, UR5, UR15, UR4 ;  /* 0x0000000f050472a4 */ /* 0x000fe2000f8e0204 */
[----:B------:R-:W-:Y:S01]  /*0d70*/  ULDC UR10, c[0x0][0x608] ;  /* 0x00018200000a7ab9 */ /* 0x000fe20000000800 */
[----:B------:R-:W-:Y:S02]  /*0d80*/  ULDC UR18, c[0x0][0x658] ;  /* 0x0001960000127ab9 */ /* 0x000fe40000000800 */
[----:B------:R-:W-:Y:S01]  /*0d90*/  UIADD3 UR7, UR7, UR4, URZ ;  /* 0x0000000407077290 */ /* 0x000fe2000fffe03f */
[----:B------:R-:W-:Y:S02]  /*0da0*/  UMOV UR11, 0xffffffff ;  /* 0xffffffff000b7882 */ /* 0x000fe40000000000 */
[----:B------:R-:W-:Y:S01]  /*0db0*/  ULDC.64 UR4, c[0x0][0x640] ;  /* 0x0001900000047ab9 */ /* 0x000fe20000000a00 */
[----:B------:R-:W-:Y:S01]  /*0dc0*/  USHF.R.U64 UR16, UR6, UR9, UR7 ;  /* 0x0000000906107299 */ /* 0x000fe20008001207 */
[----:B------:R-:W-:Y:S01]  /*0dd0*/  ISETP.NE.U32.AND P0, PT, RZ, UR4, PT ;  /* 0x00000004ff007c0c */ /* 0x000fe2000bf05070 */
[----:B------:R-:W-:-:S02]  /*0de0*/  USHF.R.U32.HI UR7, URZ, UR9, UR7 ;  /* 0x000000093f077299 */ /* 0x000fc40008011607 */
[----:B------:R-:W-:Y:S01]  /*0df0*/  USHF.L.U32 UR6, UR11, UR18, URZ ;  /* 0x000000120b067299 */ /* 0x000fe2000800063f */
[----:B------:R-:W-:Y:S01]  /*0e00*/  ISETP.NE.AND.EX P0, PT, RZ, UR5, PT, P0 ;  /* 0x00000005ff007c0c */ /* 0x000fe2000bf05300 */
[----:B------:R-:W-:Y:S02]  /*0e10*/  USHF.R.U64 UR22, UR16, UR10, UR7 ;  /* 0x0000000a10167299 */ /* 0x000fe40008001207 */
[----:B------:R-:W-:Y:S02]  /*0e20*/  USHF.R.U32.HI UR7, URZ, UR10, UR7 ;  /* 0x0000000a3f077299 */ /* 0x000fe40008011607 */
[----:B------:R-:W-:Y:S02]  /*0e30*/  UISETP.NE.AND UP1, UPT, UR37, URZ, UPT ;  /* 0x0000003f2500728c */ /* 0x000fe4000bf25270 */
[----:B------:R-:W-:Y:S01]  /*0e40*/  USHF.R.U64 UR23, UR22, UR18, UR7 ;  /* 0x0000001216177299 */ /* 0x000fe20008001207 */
[----:B------:R-:W-:Y:S01]  /*0e50*/  ULDC UR17, c[0x0][0x600] ;  /* 0x0001800000117ab9 */ /* 0x000fe20000000800 */
[----:B------:R-:W-:-:S02]  /*0e60*/  ULOP3.LUT UR13, URZ, UR6, URZ, 0x33, !UPT ;  /* 0x000000063f0d7292 */ /* 0x000fc4000f8e333f */
[----:B------:R-:W-:Y:S02]  /*0e70*/  UIADD3 UR15, UR17, -0x1, URZ ;  /* 0xffffffff110f7890 */ /* 0x000fe4000fffe03f */
[----:B------:R-:W-:Y:S02]  /*0e80*/  USEL UR12, UR8, UR12, !UP1 ;  /* 0x0000000c080c7287 */ /* 0x000fe4000c800000 */
[----:B------:R-:W-:Y:S01]  /*0e90*/  USHF.R.U32.HI UR7, URZ, UR18, UR7 ;  /* 0x000000123f077299 */ /* 0x000fe20008011607 */
[----:B------:R-:W-:Y:S01]  /*0ea0*/  ULDC UR19, c[0x0][0x648] ;  /* 0x0001920000137ab9 */ /* 0x000fe20000000800 */
[----:B------:R-:W-:Y:S01]  /*0eb0*/  ULDC UR20, c[0x0][0x638] ;  /* 0x00018e0000147ab9 */ /* 0x000fe20000000800 */
[----:B------:R-:W-:Y:S01]  /*0ec0*/  UMOV UR21, 0x1 ;  /* 0x0000000100157882 */ /* 0x000fe20000000000 */
[----:B------:R-:W-:Y:S01]  /*0ed0*/  UMOV UR6, UR23 ;  /* 0x0000001700067c82 */ /* 0x000fe20008000000 */
[----:B------:R-:W-:Y:S07]  /*0ee0*/  @!P0 BRA `(.L_x_10) ;  /* 0x0000000000308947 */ /* 0x000fee0003800000 */
[----:B------:R-:W-:Y:S02]  /*0ef0*/  ULDC UR10, c[0x0][0x64c] ;  /* 0x00019300000a7ab9 */ /* 0x000fe40000000800 */
        /* <DEDUP_REMOVED lines=8> */
[----:B------:R-:W-:-:S07]  /*0f80*/  UIMAD.WIDE.U32.X UR4, UR14, UR5, UR10, UP0 ;  /* 0x000000050e0472a5 */ /* 0x000fce00080e040a */
[----:B------:R-:W-:Y:S01]  /*0f90*/  UMOV UR6, UR4 ;  /* 0x0000000400067c82 */ /* 0x000fe20008000000 */
[----:B------:R-:W-:-:S05]  /*0fa0*/  UMOV UR7, UR5 ;  /* 0x0000000500077c82 */ /* 0x000fca0008000000 */
.L_x_10:
[----:B------:R-:W-:Y:S01]  /*0fb0*/  USHF.R.U64 UR5, UR6, UR19, UR7 ;  /* 0x0000001306057299 */ /* 0x000fe20008001207 */
[----:B------:R-:W-:Y:S01]  /*0fc0*/  IMAD.MOV.U32 R0, RZ, RZ, 0x1 ;  /* 0x00000001ff007424 */ /* 0x000fe200078e00ff */
[----:B------:R-:W-:Y:S02]  /*0fd0*/  USHF.L.U32 UR4, UR21, UR18, URZ ;  /* 0x0000001215047299 */ /* 0x000fe4000800063f */
[----:B------:R-:W-:Y:S02]  /*0fe0*/  ULOP3.LUT UR13, UR22, UR13, URZ, 0xc0, !UPT ;  /* 0x0000000d160d7292 */ /* 0x000fe4000f8ec03f */
[----:B------:R-:W-:Y:S02]  /*0ff0*/  UIADD3 UR6, -UR5, URZ, URZ ;  /* 0x0000003f05067290 */ /* 0x000fe4000fffe13f */
[----:B------:R-:W-:Y:S02]  /*1000*/  UIMAD UR13, UR4, UR5, UR13 ;  /* 0x00000005040d72a4 */ /* 0x000fe4000f8e020d */
[----:B------:R-:W-:-:S02]  /*1010*/  ULOP3.LUT UR15, UR16, UR15, URZ, 0xc0, !UPT ;  /* 0x0000000f100f7292 */ /* 0x000fc4000f8ec03f */
[----:B------:R-:W-:Y:S01]  /*1020*/  UIMAD UR4, UR6, UR20, UR23 ;  /* 0x00000014060472a4 */ /* 0x000fe2000f8e0217 */
[----:B------:R-:W-:Y:S01]  /*1030*/  ULDC UR5, c[0x0][0x610] ;  /* 0x0001840000057ab9 */ /* 0x000fe20000000800 */
[----:B------:R-:W-:Y:S02]  /*1040*/  UISETP.NE.AND UP0, UPT, UR37, URZ, UPT ;  /* 0x0000003f2500728c */ /* 0x000fe4000bf05270 */
[----:B------:R-:W-:Y:S02]  /*1050*/  UIMAD UR12, UR13, UR5, UR12 ;  /* 0x000000050d0c72a4 */ /* 0x000fe4000f8e020c */
[----:B------:R-:W-:-:S04]  /*1060*/  UIMAD UR4, UR4, UR17, UR15 ;  /* 0x00000011040472a4 */ /* 0x000fc8000f8e020f */
[----:B------:R-:W-:Y:S02]  /*1070*/  USEL UR52, UR4, UR12, !UP0 ;  /* 0x0000000c04347287 */ /* 0x000fe4000c000000 */
[----:B------:R-:W-:-:S12]  /*1080*/  USEL UR53, UR12, UR4, !UP0 ;  /* 0x000000040c357287 */ /* 0x000fd8000c000000 */
.L_x_8:
[----:B------:R-:W-:-:S08]  /*1090*/  NOP ;  /* 0x0000000000007918 */ /* 0x000fd00000000000 */
[----:B------:R-:W0:Y:S02]  /*10a0*/  USETMAXREG.TRY_ALLOC.CTAPOOL UP0, 0xf0 ;  /* 0x000000f0000079c8 */ /* 0x000e240008000600 */
[----:B0-----:R-:W-:-:S13]  /*10b0*/  PLOP3.LUT P0, PT, PT, PT, UP0, 0x80, 0x0 ;  /* 0x000000000000781c */ /* 0x001fda0003f0f008 */
[----:B------:R-:W-:Y:S05]  /*10c0*/  @!P0 BRA `(.L_x_8) ;  /* 0xfffffffc00f08947 */ /* 0x000fea000383ffff */
[----:B------:R-:W-:Y:S01]  /*10d0*/  ULDC.64 UR4, c[0x0][0x598] ;  /* 0x0001660000047ab9 */ /* 0x000fe20000000a00 */
[----:B------:R-:W-:Y:S01]  /*10e0*/  ULDC.64 UR56, c[0x0][0x208] ;  /* 0x0000820000387ab9 */ /* 0x000fe20000000a00 */
[----:B------:R-:W-:-:S04]  /*10f0*/  ISETP.NE.U32.AND P0, PT, RZ, UR4, PT ;  /* 0x00000004ff007c0c */ /* 0x000fc8000bf05070 */
[----:B------:R-:W-:-:S13]  /*1100*/  ISETP.NE.AND.EX P0, PT, RZ, UR5, PT, P0 ;  /* 0x00000005ff007c0c */ /* 0x000fda000bf05300 */
[----:B------:R-:W-:Y:S05]  /*1110*/  @!P0 BRA `(.L_x_11) ;  /* 0x00000000001c8947 */ /* 0x000fea0003800000 */
[----:B------:R-:W0:Y:S02]  /*1120*/  LDC.64 R2, c[0x0][0x598] ;  /* 0x00016600ff027b82 */ /* 0x000e240000000a00 */
[----:B0-----:R-:W2:Y:S02]  /*1130*/  LDG.E.64 R2, desc[UR56][R2.64] ;  /* 0x0000003802027981 */ /* 0x001ea4000c1e1b00 */
[----:B--2---:R-:W-:-:S04]  /*1140*/  ISETP.NE.U32.AND P0, PT, R2, RZ, PT ;  /* 0x000000ff0200720c */ /* 0x004fc80003f05070 */
[----:B------:R-:W-:-:S13]  /*1150*/  ISETP.NE.AND.EX P0, PT, R3, RZ, PT, P0 ;  /* 0x000000ff0300720c */ /* 0x000fda0003f05300 */
[----:B------:R-:W-:Y:S05]  /*1160*/  @!P0 BRA `(.L_x_11) ;  /* 0x0000000000088947 */ /* 0x000fea0003800000 */
[----:B------:R0:W5:Y:S01]  /*1170*/  LD.E R16, desc[UR56][R2.64] ;  /* 0x0000003802107980 */ /* 0x000162000c101900 */
[----:B------:R-:W-:Y:S05]  /*1180*/  BRA `(.L_x_12) ;  /* 0x0000000000247947 */ /* 0x000fea0003800000 */
.L_x_11:
[----:B------:R-:W-:Y:S02]  /*1190*/  ULDC.64 UR4, c[0x0][0x588] ;  /* 0x0001620000047ab9 */ /* 0x000fe40000000a00 */
[----:B------:R-:W-:-:S04]  /*11a0*/  ISETP.NE.U32.AND P0, PT, RZ, UR4, PT ;  /* 0x00000004ff007c0c */ /* 0x000fc8000bf05070 */
[----:B------:R-:W-:-:S13]  /*11b0*/  ISETP.NE.AND.EX P0, PT, RZ, UR5, PT, P0 ;  /* 0x00000005ff007c0c */ /* 0x000fda000bf05300 */
[----:B------:R-:W-:Y:S05]  /*11c0*/  @!P0 BRA `(.L_x_13) ;  /* 0x00000000000c8947 */ /* 0x000fea0003800000 */
[----:B------:R-:W0:Y:S02]  /*11d0*/  LDC.64 R16, c[0x0][0x588] ;  /* 0x00016200ff107b82 */ /* 0x000e240000000a00 */
[----:B0-----:R2:W5:Y:S01]  /*11e0*/  LDG.E R16, desc[UR56][R16.64] ;  /* 0x0000003810107981 */ /* 0x001562000c1e1900 */
[----:B------:R-:W-:Y:S05]  /*11f0*/  BRA `(.L_x_12) ;  /* 0x0000000000087947 */ /* 0x000fea0003800000 */
.L_x_13:
[----:B------:R-:W-:Y:S02]  /*1200*/  ULDC UR4, c[0x0][0x580] ;  /* 0x0001600000047ab9 */ /* 0x000fe40000000800 */
[----:B------:R-:W-:-:S07]  /*1210*/  IMAD.U32 R16, RZ, RZ, UR4 ;  /* 0x00000004ff107e24 */ /* 0x000fce000f8e00ff */
.L_x_12:
[----:B------:R-:W-:Y:S02]  /*1220*/  ULDC.64 UR4, c[0x0][0x5a0] ;  /* 0x0001680000047ab9 */ /* 0x000fe40000000a00 */
[----:B------:R-:W-:-:S04]  /*1230*/  ISETP.NE.U32.AND P0, PT, RZ, UR4, PT ;  /* 0x00000004ff007c0c */ /* 0x000fc8000bf05070 */
[----:B------:R-:W-:-:S13]  /*1240*/  ISETP.NE.AND.EX P0, PT, RZ, UR5, PT, P0 ;  /* 0x00000005ff007c0c */ /* 0x000fda000bf05300 */
[----:B------:R-:W-:Y:S05]  /*1250*/  @!P0 BRA `(.L_x_14) ;  /* 0x00000000001c8947 */ /* 0x000fea0003800000 */
[----:B0-----:R-:W0:Y:S02]  /*1260*/  LDC.64 R2, c[0x0][0x5a0] ;  /* 0x00016800ff027b82 */ /* 0x001e240000000a00 */
[----:B0-----:R-:W3:Y:S02]  /*1270*/  LDG.E.64 R2, desc[UR56][R2.64] ;  /* 0x0000003802027981 */ /* 0x001ee4000c1e1b00 */
[----:B---3--:R-:W-:-:S04]  /*1280*/  ISETP.NE.U32.AND P0, PT, R2, RZ, PT ;  /* 0x000000ff0200720c */ /* 0x008fc80003f05070 */
[----:B------:R-:W-:-:S13]  /*1290*/  ISETP.NE.AND.EX P0, PT, R3, RZ, PT, P0 ;  /* 0x000000ff0300720c */ /* 0x000fda0003f05300 */
[----:B------:R-:W-:Y:S05]  /*12a0*/  @!P0 BRA `(.L_x_14) ;  /* 0x0000000000088947 */ /* 0x000fea0003800000 */
[----:B--2---:R0:W5:Y:S01]  /*12b0*/  LD.E R17, desc[UR56][R2.64] ;  /* 0x0000003802117980 */ /* 0x004162000c101900 */
[----:B------:R-:W-:Y:S05]  /*12c0*/  BRA `(.L_x_15) ;  /* 0x0000000000247947 */ /* 0x000fea0003800000 */
.L_x_14:
[----:B------:R-:W-:Y:S02]  /*12d0*/  ULDC.64 UR4, c[0x0][0x590] ;  /* 0x0001640000047ab9 */ /* 0x000fe40000000a00 */
[----:B------:R-:W-:-:S04]  /*12e0*/  ISETP.NE.U32.AND P0, PT, RZ, UR4, PT ;  /* 0x00000004ff007c0c */ /* 0x000fc8000bf05070 */
[----:B------:R-:W-:-:S13]  /*12f0*/  ISETP.NE.AND.EX P0, PT, RZ, UR5, PT, P0 ;  /* 0x00000005ff007c0c */ /* 0x000fda000bf05300 */
[----:B------:R-:W-:Y:S05]  /*1300*/  @!P0 BRA `(.L_x_16) ;  /* 0x00000000000c8947 */ /* 0x000fea0003800000 */
[----:B0-----:R-:W2:Y:S02]  /*1310*/  LDC.64 R2, c[0x0][0x590] ;  /* 0x00016400ff027b82 */ /* 0x001ea40000000a00 */
[----:B--2---:R2:W5:Y:S01]  /*1320*/  LDG.E R17, desc[UR56][R2.64] ;  /* 0x0000003802117981 */ /* 0x004562000c1e1900 */
[----:B------:R-:W-:Y:S05]  /*1330*/  BRA `(.L_x_15) ;  /* 0x0000000000087947 */ /* 0x000fea0003800000 */
.L_x_16:
[----:B------:R-:W-:Y:S02]  /*1340*/  ULDC UR4, c[0x0][0x584] ;  /* 0x0001610000047ab9 */ /* 0x000fe40000000800 */
[----:B--2---:R-:W-:-:S07]  /*1350*/  IMAD.U32 R17, RZ, RZ, UR4 ;  /* 0x00000004ff117e24 */ /* 0x004fce000f8e00ff */
.L_x_15:
[----:B------:R-:W-:-:S13]  /*1360*/  LOP3.LUT P0, RZ, R0, 0xff, RZ, 0xc0, !PT ;  /* 0x000000ff00ff7812 */ /* 0x000fda000780c0ff */
[----:B------:R-:W-:Y:S05]  /*1370*/  @!P0 EXIT ;  /* 0x000000000000894d */ /* 0x000fea0003800000 */
[----:B------:R-:W-:Y:S01]  /*1380*/  ULDC UR4, c[0x0][0x28c] ;  /* 0x0000a30000047ab9 */ /* 0x000fe20000000800 */
[----:B------:R-:W-:Y:S01]  /*1390*/  ULDC.64 UR6, c[0x0][0x5c8] ;  /* 0x0001720000067ab9 */ /* 0x000fe20000000a00 */
[----:B------:R-:W-:Y:S02]  /*13a0*/  UIADD3 UR4, UR4, 0x3f, URZ ;  /* 0x0000003f04047890 */ /* 0x000fe4000fffe03f */
[----:B------:R-:W-:Y:S02]  /*13b0*/  USHF.L.U64.HI UR38, UR6, 0x7, UR7 ;  /* 0x0000000706267899 */ /* 0x000fe40008010207 */
[----:B------:R-:W-:Y:S02]  /*13c0*/  USHF.R.S32.HI UR5, URZ, 0x1f, UR4 ;  /* 0x0000001f3f057899 */ /* 0x000fe40008011404 */
[----:B------:R-:W-:Y:S02]  /*13d0*/  USHF.L.U32 UR39, UR6, 0x7, URZ ;  /* 0x0000000706277899 */ /* 0x000fe4000800063f */
[----:B------:R-:W-:-:S02]  /*13e0*/  ULEA.HI UR5, UR5, UR4, URZ, 0x6 ;  /* 0x0000000405057291 */ /* 0x000fc4000f8f303f */
[----:B------:R-:W-:Y:S02]  /*13f0*/  USHF.L.U64.HI UR40, UR6, 0x3, UR7 ;  /* 0x0000000306287899 */ /* 0x000fe40008010207 */
[----:B------:R-:W-:Y:S02]  /*1400*/  USHF.L.U32 UR41, UR6, 0x3, URZ ;  /* 0x0000000306297899 */ /* 0x000fe4000800063f */
[----:B------:R-:W-:Y:S02]  /*1410*/  USHF.L.U64.HI UR42, UR6, 0x8, UR7 ;  /* 0x00000008062a7899 */ /* 0x000fe40008010207 */
[----:B------:R-:W-:Y:S02]  /*1420*/  USHF.L.U32 UR43, UR6, 0x8, URZ ;  /* 0x00000008062b7899 */ /* 0x000fe4000800063f */
[----:B------:R-:W-:Y:S01]  /*1430*/  USHF.R.S32.HI UR50, URZ, 0x6, UR5 ;  /* 0x000000063f327899 */ /* 0x000fe20008011405 */
[----:B------:R-:W-:Y:S01]  /*1440*/  UMOV UR49, URZ ;  /* 0x0000003f00317c82 */ /* 0x000fe20008000000 */
[----:B------:R-:W-:-:S10]  /*1450*/  UMOV UR48, URZ ;  /* 0x0000003f00307c82 */ /* 0x000fd40008000000 */
.L_x_120:
[----:B------:R-:W3:Y:S01]  /*1460*/  S2R R0, SR_TID.X ;  /* 0x0000000000007919 */ /* 0x000ee20000002100 */
[----:B------:R-:W4:Y:S01]  /*1470*/  S2UR UR7, SR_CgaCtaId ;  /* 0x00000000000779c3 */ /* 0x000f220000008800 */
[----:B------:R-:W-:Y:S02]  /*1480*/  UMOV UR6, 0x400 ;  /* 0x0000040000067882 */ /* 0x000fe40000000000 */
[----:B----4-:R-:W-:Y:S01]  /*1490*/  ULEA UR6, UR7, UR6, 0x18 ;  /* 0x0000000607067291 */ /* 0x010fe2000f8ec03f */
[----:B---3--:R-:W-:-:S04]  /*14a0*/  LOP3.LUT R0, R0, 0x80, RZ, 0xc0, !PT ;  /* 0x0000008000007812 */ /* 0x008fc800078ec0ff */
[----:B------:R-:W-:-:S06]  /*14b0*/  SHF.R.U32.HI R0, RZ, 0x7, R0 ;  /* 0x00000007ff007819 */ /* 0x000fcc0000011600 */
[----:B------:R-:W3:Y:S02]  /*14c0*/  SHFL.IDX PT, R0, R0, RZ, 0x1f ;  /* 0x00001fff00007589 */ /* 0x000ee400000e0000 */
[----:B---3--:R-:W-:-:S13]  /*14d0*/  R2UR UR4, R0 ;  /* 0x00000000000472ca */ /* 0x008fda00000e0000 */
[----:B------:R-:W-:-:S04]  /*14e0*/  ULEA.HI UR5, UR4, UR4, URZ, 0x1 ;  /* 0x0000000404057291 */ /* 0x000fc8000f8f083f */
[----:B------:R-:W-:-:S04]  /*14f0*/  ULOP3.LUT UR5, UR5, 0xffffe, URZ, 0xc0, !UPT ;  /* 0x000ffffe05057892 */ /* 0x000fc8000f8ec03f */
[----:B------:R-:W-:-:S03]  /*1500*/  UIADD3 UR5, UR4, -UR5, URZ ;  /* 0x8000000504057290 */ /* 0x000fc6000fffe03f */
[----:B------:R-:W-:Y:S01]  /*1510*/  ULDC UR4, c[0x0][0x28c] ;  /* 0x0000a30000047ab9 */ /* 0x000fe20000000800 */
[----:B------:R-:W-:Y:S01]  /*1520*/  ULEA UR5, UR5, UR6, 0xc ;  /* 0x0000000605057291 */ /* 0x000fe2000f8e603f */
[----:B------:R-:W-:-:S03]  /*1530*/  ISETP.LT.AND P0, PT, RZ, UR4, PT ;  /* 0x00000004ff007c0c */ /* 0x000fc6000bf01270 */
[----:B------:R-:W-:-:S04]  /*1540*/  UIADD3 UR5, UR5, 0x100, URZ ;  /* 0x0000010005057890 */ /* 0x000fc8000fffe03f */
[----:B------:R-:W-:-:S04]  /*1550*/  USHF.R.U32.HI UR5, URZ, 0x4, UR5 ;  /* 0x000000043f057899 */ /* 0x000fc80008011605 */
[----:B------:R-:W-:Y:S02]  /*1560*/  ULOP3.LUT UR54, UR5, 0x3fff, URZ, 0xc0, !UPT ;  /* 0x00003fff05367892 */ /* 0x000fe4000f8ec03f */
[----:B0-----:R-:W-:Y:S10]  /*1570*/  @P0 BRA `(.L_x_17) ;  /* 0x0000000000400947 */ /* 0x001ff40003800000 */
[----:B------:R-:W-:Y:S01]  /*1580*/  MOV R0, 0x0 ;  /* 0x0000000000007802 */ /* 0x000fe20000000f00 */
[----:B------:R-:W-:Y:S01]  /*1590*/  ULDC.64 UR4, c[0x4][0x68] ;  /* 0x01001a0000047ab9 */ /* 0x000fe20000000a00 */
[----:B------:R-:W-:Y:S01]  /*15a0*/  ULDC.64 UR6, c[0x4][0x8] ;  /* 0x0100020000067ab9 */ /* 0x000fe20000000a00 */
[----:B------:R-:W-:Y:S01]  /*15b0*/  IMAD.U32 R4, RZ, RZ, UR4 ;  /* 0x00000004ff047e24 */ /* 0x000fe2000f8e00ff */
[----:B------:R3:W4:Y:S01]  /*15c0*/  LDC.64 R14, c[0x4][R0] ;  /* 0x01000000000e7b82 */ /* 0x0007220000000a00 */
[----:B------:R-:W-:Y:S01]  /*15d0*/  IMAD.U32 R5, RZ, RZ, UR5 ;  /* 0x00000005ff057e24 */ /* 0x000fe2000f8e00ff */
[----:B------:R-:W-:Y:S01]  /*15e0*/  ULDC.64 UR4, c[0x4][0x70] ;  /* 0x01001c0000047ab9 */ /* 0x000fe20000000a00 */
[----:B------:R-:W-:Y:S02]  /*15f0*/  IMAD.U32 R10, RZ, RZ, UR6 ;  /* 0x00000006ff0a7e24 */ /* 0x000fe4000f8e00ff */
[----:B-1----:R-:W-:Y:S02]  /*1600*/  IMAD.U32 R6, RZ, RZ, UR4 ;  /* 0x00000004ff067e24 */ /* 0x002fe4000f8e00ff */
[----:B------:R-:W-:-:S02]  /*1610*/  IMAD.U32 R7, RZ, RZ, UR5 ;  /* 0x00000005ff077e24 */ /* 0x000fc4000f8e00ff */
[----:B------:R-:W-:Y:S02]  /*1620*/  IMAD.U32 R11, RZ, RZ, UR7 ;  /* 0x00000007ff0b7e24 */ /* 0x000fe4000f8e00ff */
[----:B------:R-:W-:Y:S02]  /*1630*/  IMAD.MOV.U32 R8, RZ, RZ, 0x1e1 ;  /* 0x000001e1ff087424 */ /* 0x000fe400078e00ff */
[----:B------:R-:W-:Y:S02]  /*1640*/  IMAD.MOV.U32 R12, RZ, RZ, 0x1 ;  /* 0x00000001ff0c7424 */ /* 0x000fe400078e00ff */
[----:B---3--:R-:W-:-:S07]  /*1650*/  IMAD.MOV.U32 R13, RZ, RZ, RZ ;  /* 0x000000ffff0d7224 */ /* 0x008fce00078e00ff */
[----:B------:R-:W-:-:S07]  /*1660*/  LEPC R20, `(.L_x_17) ;  /* 0x000000001014794e */ /* 0x000fce0000000000 */
[----:B0-2-45:R-:W-:Y:S05]  /*1670*/  CALL.ABS.NOINC R14 ;  /* 0x000000000e007343 */ /* 0x035fea0003c00000 */
.L_x_17:
[----:B------:R-:W-:-:S06]  /*1680*/  ULOP3.LUT UR4, UR36, 0x1, URZ, 0xfc, !UPT ;  /* 0x0000000124047892 */ /* 0x000fcc000f8efc3f */
[----:B------:R-:W-:-:S05]  /*1690*/  IMAD.U32 R0, RZ, RZ, UR4 ;  /* 0x00000004ff007e24 */ /* 0x000fca000f8e00ff */
[----:B------:R-:W-:-:S13]  /*16a0*/  ISETP.NE.AND P0, PT, R0, 0x3, PT ;  /* 0x000000030000780c */ /* 0x000fda0003f05270 */
[----:B------:R-:W-:Y:S05]  /*16b0*/  @!P0 BRA `(.L_x_18) ;  /* 0x0000000000048947 */ /* 0x000fea0003800000 */
[----:B------:R-:W-:Y:S01]  /*16c0*/  BPT.TRAP 0x1 ;  /* 0x000000040000795c */ /* 0x000fe20000300000 */
.L_x_18:
[----:B------:R-:W3:Y:S01]  /*16d0*/  S2UR UR5, SR_CgaCtaId ;  /* 0x00000000000579c3 */ /* 0x000ee20000008800 */
[----:B------:R-:W-:Y:S01]  /*16e0*/  UMOV UR4, 0x400 ;  /* 0x0000040000047882 */ /* 0x000fe20000000000 */
[----:B0-2---:R-:W-:Y:S02]  /*16f0*/  IMAD.U32 R3, RZ, RZ, UR49 ;  /* 0x00000031ff037e24 */ /* 0x005fe4000f8e00ff */
[----:B------:R-:W-:-:S03]  /*1700*/  IMAD.U32 R5, RZ, RZ, UR48 ;  /* 0x00000030ff057e24 */ /* 0x000fc6000f8e00ff */
[----:B------:R-:W-:Y:S01]  /*1710*/  SHF.L.U32 R3, R3, 0x1f, RZ ;  /* 0x0000001f03037819 */ /* 0x000fe200000006ff */
[----:B---3--:R-:W-:-:S06]  /*1720*/  ULEA UR4, UR5, UR4, 0x18 ;  /* 0x0000000405047291 */ /* 0x008fcc000f8ec03f */
[----:B------:R-:W-:-:S04]  /*1730*/  IMAD.U32 R0, RZ, RZ, UR4 ;  /* 0x00000004ff007e24 */ /* 0x000fc8000f8e00ff */
[----:B------:R-:W-:-:S04]  /*1740*/  IMAD R4, R5, 0x8, R0 ;  /* 0x0000000805047824 */ /* 0x000fc800078e0200 */
[----:B------:R0:W2:Y:S01]  /*1750*/  SYNCS.PHASECHK.TRANS64.TRYWAIT P1, [R4+URZ], R3 ;  /* 0x00000003040075a7 */ /* 0x0000a2000802017f */
[----:B------:R-:W-:Y:S05]  /*1760*/  @!P0 BRA `(.L_x_19) ;  /* 0x0000000000048947 */ /* 0x000fea0003800000 */
[----:B------:R-:W-:Y:S01]  /*1770*/  BPT.TRAP 0x1 ;  /* 0x000000040000795c */ /* 0x000fe20000300000 */
.L_x_19:
[----:B--2---:R-:W-:Y:S05]  /*1780*/  @P1 BRA `(.L_x_20) ;  /* 0x0000000000081947 */ /* 0x004fea0003800000 */
[----:B------:R-:W2:Y:S02]  /*1790*/  SYNCS.PHASECHK.TRANS64.TRYWAIT P1, [R4+URZ], R3 ;  /* 0x00000003040075a7 */ /* 0x000ea4000802017f */
[----:B--2---:R-:W-:Y:S05]  /*17a0*/  @!P1 BRA `(.L_x_21) ;  /* 0x0000011000009947 */ /* 0x004fea0003800000 */
.L_x_20:
[----:B------:R-:W-:-:S04]  /*17b0*/  UISETP.LT.AND UP0, UPT, UR50, 0x1, UPT ;  /* 0x000000013200788c */ /* 0x000fc8000bf01270 */
[----:B------:R-:W-:-:S06]  /*17c0*/  USEL UR4, UR50, 0x1, UP0 ;  /* 0x0000000132047887 */ /* 0x000fcc0008000000 */
[----:B0-2---:R-:W-:Y:S01]  /*17d0*/  IMAD.U32 R3, RZ, RZ, UR4 ;  /* 0x00000004ff037e24 */ /* 0x005fe2000f8e00ff */
[----:B------:R-:W-:Y:S05]  /*17e0*/  WARPSYNC.ALL ;  /* 0x0000000000007948 */ /* 0x000fea0003800000 */
[----:B------:R-:W-:-:S04]  /*17f0*/  IADD3 R3, -R3, UR50, RZ ;  /* 0x0000003203037c10 */ /* 0x000fc8000fffe1ff */
[----:B------:R-:W-:Y:S02]  /*1800*/  ISETP.GE.AND P1, PT, R3, 0x1, PT ;  /* 0x000000010300780c */ /* 0x000fe40003f26270 */
[----:B------:R-:W-:Y:S01]  /*1810*/  R2UR UR4, R0 ;  /* 0x00000000000472ca */ /* 0x000fe200000e0000 */
[----:B------:R-:W-:Y:S01]  /*1820*/  ULOP3.LUT UR54, UR54, 0x10000, URZ, 0xfc, !UPT ;  /* 0x0001000036367892 */ /* 0x000fe2000f8efc3f */
[----:B-1----:R-:W-:Y:S01]  /*1830*/  WARPGROUP.ARRIVE ;  /* 0x00000000000079c5 */ /* 0x002fe20000000000 */
[----:B------:R-:W-:Y:S01]  /*1840*/  UMOV UR5, 0x80000020 ;  /* 0x8000002000057882 */ /* 0x000fe20000000000 */
[----:B------:R-:W-:Y:S01]  /*1850*/  UMOV UR7, 0x80000020 ;  /* 0x8000002000077882 */ /* 0x000fe20000000000 */
[----:B------:R-:W-:Y:S01]  /*1860*/  ULEA UR58, UR48, UR54, 0xb ;  /* 0x00000036303a7291 */ /* 0x000fe2000f8e583f */
[----:B------:R-:W-:Y:S01]  /*1870*/  UMOV UR17, UR5 ;  /* 0x0000000500117c82 */ /* 0x000fe20008000000 */
[----:B------:R-:W-:Y:S01]  /*1880*/  UMOV UR19, 0x80000020 ;  /* 0x8000002000137882 */ /* 0x000fe20000000000 */
[----:B------:R-:W-:Y:S01]  /*1890*/  UMOV UR13, UR5 ;  /* 0x00000005000d7c82 */ /* 0x000fe20008000000 */
[----:B------:R-:W-:Y:S01]  /*18a0*/  UMOV UR15, 0x80000020 ;  /* 0x80000020000f7882 */ /* 0x000fe20000000000 */
[----:B------:R-:W-:Y:S01]  /*18b0*/  UMOV UR9, UR5 ;  /* 0x0000000500097c82 */ /* 0x000fe20008000000 */
[----:B------:R-:W-:-:S02]  /*18c0*/  UMOV UR11, 0x80000020 ;  /* 0x80000020000b7882 */ /* 0x000fc40000000000 */
[----:B------:R-:W-:Y:S01]  /*18d0*/  UIADD3 UR4, UR4, 0x28100, URZ ;  /* 0x0002810004047890 */ /* 0x000fe2000fffe03f */
[----:B------:R-:W-:Y:S01]  /*18e0*/  UMOV UR29, UR5 ;  /* 0x00000005001d7c82 */ /* 0x000fe20008000000 */
[----:B------:R-:W-:Y:S02]  /*18f0*/  UMOV UR31, 0x80000020 ;  /* 0x80000020001f7882 */ /* 0x000fe40000000000 */
[----:B------:R-:W-:Y:S01]  /*1900*/  USHF.R.U32.HI UR4, URZ, 0x4, UR4 ;  /* 0x000000043f047899 */ /* 0x000fe20008011604 */
[----:B------:R-:W-:Y:S01]  /*1910*/  UMOV UR25, UR5 ;  /* 0x0000000500197c82 */ /* 0x000fe20008000000 */
[----:B------:R-:W-:Y:S02]  /*1920*/  UMOV UR27, 0x80000020 ;  /* 0x80000020001b7882 */ /* 0x000fe40000000000 */
[----:B------:R-:W-:Y:S01]  /*1930*/  ULOP3.LUT UR4, UR4, 0x3fff, URZ, 0xc0, !UPT ;  /* 0x00003fff04047892 */ /* 0x000fe2000f8ec03f */
[----:B------:R-:W-:Y:S01]  /*1940*/  UMOV UR21, UR5 ;  /* 0x0000000500157c82 */ /* 0x000fe20008000000 */
[----:B------:R-:W-:-:S02]  /*1950*/  UMOV UR23, 0x80000020 ;  /* 0x8000002000177882 */ /* 0x000fc40000000000 */
[----:B------:R-:W-:Y:S02]  /*1960*/  ULOP3.LUT UR55, UR4, 0x10000, URZ, 0xfc, !UPT ;  /* 0x0001000004377892 */ /* 0x000fe4000f8efc3f */
[----:B------:R-:W-:Y:S02]  /*1970*/  UIADD3 UR32, UR58, 0x400, URZ ;  /* 0x000004003a207890 */ /* 0x000fe4000fffe03f */
[----:B------:R-:W-:Y:S01]  /*1980*/  UIMAD UR59, UR48, 0x1c0, UR55 ;  /* 0x000001c0303b78a4 */ /* 0x000fe2000f8e0237 */
[----:B------:R-:W-:Y:S01]  /*1990*/  UMOV UR4, UR58 ;  /* 0x0000003a00047c82 */ /* 0x000fe20008000000 */
[----:B------:R-:W-:Y:S02]  /*19a0*/  UMOV UR35, UR7 ;  /* 0x0000000700237c82 */ /* 0x000fe40008000000 */
[----:B------:R-:W-:Y:S01]  /*19b0*/  UIADD3 UR18, UR59, 0x40, URZ ;  /* 0x000000403b127890 */ /* 0x000fe2000fffe03f */
[----:B------:R-:W-:Y:S02]  /*19c0*/  UMOV UR16, UR4 ;  /* 0x0000000400107c82 */ /* 0x000fe40008000000 */
[----:B------:R-:W-:Y:S01]  /*19d0*/  UMOV UR6, UR59 ;  /* 0x0000003b00067c82 */ /* 0x000fe20008000000 */
[----:B------:R-:W-:Y:S01]  /*19e0*/  UIADD3 UR14, UR59, 0x80, URZ ;  /* 0x000000803b0e7890 */ /* 0x000fe2000fffe03f */
[----:B------:R-:W-:Y:S01]  /*19f0*/  IGMMA.64x16x32.S8.S8 R4, gdesc[UR4], RZ, !UPT, gsb0 ;  /* 0x00600000040479f1 */ /* 0x000fe2000c0410ff */
[----:B------:R-:W-:Y:S01]  /*1a00*/  UMOV UR12, UR4 ;  /* 0x00000004000c7c82 */ /* 0x000fe20008000000 */
[----:B------:R-:W-:Y:S01]  /*1a10*/  UIADD3 UR10, UR59, 0xc0, URZ ;  /* 0x000000c03b0a7890 */ /* 0x000fe2000fffe03f */
[----:B------:R-:W-:Y:S01]  /*1a20*/  UMOV UR8, UR4 ;  /* 0x0000000400087c82 */ /* 0x000fe20008000000 */
[----:B------:R-:W-:Y:S01]  /*1a30*/  UIADD3 UR30, UR59, 0x100, URZ ;  /* 0x000001003b1e7890 */ /* 0x000fe2000fffe03f */
[----:B------:R-:W-:Y:S01]  /*1a40*/  UMOV UR28, UR4 ;  /* 0x00000004001c7c82 */ /* 0x000fe20008000000 */
[----:B------:R-:W-:Y:S01]  /*1a50*/  UIADD3 UR26, UR59, 0x140, URZ ;  /* 0x000001403b1a7890 */ /* 0x000fe2000fffe03f */
[----:B------:R-:W-:Y:S01]  /*1a60*/  UMOV UR24, UR4 ;  /* 0x0000000400187c82 */ /* 0x000fe20008000000 */
[----:B------:R-:W-:Y:S01]  /*1a70*/  UIADD3 UR22, UR59, 0x180, URZ ;  /* 0x000001803b167890 */ /* 0x000fe2000fffe03f */
[----:B------:R-:W-:Y:S01]  /*1a80*/  UMOV UR20, UR4 ;  /* 0x0000000400147c82 */ /* 0x000fe20008000000 */
[----:B------:R-:W-:Y:S01]  /*1a90*/  UMOV UR34, UR6 ;  /* 0x0000000600227c82 */ /* 0x000fe20008000000 */
[----:B------:R-:W-:Y:S01]  /*1aa0*/  UMOV UR33, 0x80000020 ;  /* 0x8000002000217882 */ /* 0x000fe20000000000 */
[----:B------:R-:W-:Y:S01]  /*1ab0*/  UIADD3 UR46, UR59, 0xc2, URZ ;  /* 0x000000c23b2e7890 */ /* 0x000fe2000fffe03f */
[----:B------:R-:W-:Y:S01]  /*1ac0*/  UMOV UR47, 0x80000020 ;  /* 0x80000020002f7882 */ /* 0x000fe20000000000 */
[----:B------:R-:W-:-:S02]  /*1ad0*/  WARPGROUP.DEPBAR.LE gsb0, 0x0 ;  /* 0x00008000000079c5 */ /* 0x000fc40000010000 */
[----:B------:R-:W-:Y:S01]  /*1ae0*/  WARPGROUP.ARRIVE ;  /* 0x00000000000079c5 */ /* 0x000fe20000000000 */
[----:B------:R-:W-:Y:S02]  /*1af0*/  IMAD.MOV.U32 R21, RZ, RZ, R4 ;  /* 0x000000ffff157224 */ /* 0x000fe400078e0004 */
[----:B------:R-:W-:Y:S02]  /*1b00*/  IMAD.MOV.U32 R20, RZ, RZ, R5 ;  /* 0x000000ffff147224 */ /* 0x000fe400078e0005 */
[----:B------:R-:W-:Y:S01]  /*1b10*/  IMAD.MOV.U32 R19, RZ, RZ, R6 ;  /* 0x000000ffff137224 */ /* 0x000fe200078e0006 */
[----:B------:R-:W-:Y:S01]  /*1b20*/  IGMMA.64x16x32.S8.S8 R208, gdesc[UR16], RZ, !UPT, gsb0 ;  /* 0x0060000010d079f1 */ /* 0x000fe2000c0410ff */
[----:B------:R-:W-:Y:S02]  /*1b30*/  IMAD.MOV.U32 R18, RZ, RZ, R7 ;  /* 0x000000ffff127224 */ /* 0x000fe400078e0007 */
[----:B------:R-:W-:Y:S02]  /*1b40*/  IMAD.MOV.U32 R15, RZ, RZ, R8 ;  /* 0x000000ffff0f7224 */ /* 0x000fe400078e0008 */
[----:B------:R-:W-:-:S02]  /*1b50*/  IMAD.MOV.U32 R14, RZ, RZ, R9 ;  /* 0x000000ffff0e7224 */ /* 0x000fc400078e0009 */
[----:B------:R-:W-:Y:S02]  /*1b60*/  IMAD.MOV.U32 R13, RZ, RZ, R10 ;  /* 0x000000ffff0d7224 */ /* 0x000fe400078e000a */
[----:B------:R-:W-:Y:S02]  /*1b70*/  IMAD.MOV.U32 R12, RZ, RZ, R11 ;  /* 0x000000ffff0c7224 */ /* 0x000fe400078e000b */
[----:B------:R-:W-:Y:S02]  /*1b80*/  IMAD.MOV.U32 R232, RZ, RZ, R15 ;  /* 0x000000ffffe87224 */ /* 0x000fe400078e000f */
[----:B------:R-:W-:Y:S02]  /*1b90*/  IMAD.MOV.U32 R233, RZ, RZ, R14 ;  /* 0x000000ffffe97224 */ /* 0x000fe400078e000e */
[----:B------:R-:W-:Y:S02]  /*1ba0*/  IMAD.MOV.U32 R234, RZ, RZ, R13 ;  /* 0x000000ffffea7224 */ /* 0x000fe400078e000d */
[----:B------:R-:W-:Y:S01]  /*1bb0*/  IMAD.MOV.U32 R235, RZ, RZ, R12 ;  /* 0x000000ffffeb7224 */ /* 0x000fe200078e000c */
[----:B------:R-:W-:-:S02]  /*1bc0*/  WARPGROUP.DEPBAR.LE gsb0, 0x0 ;  /* 0x00008000000079c5 */ /* 0x000fc40000010000 */
[----:B------:R-:W-:-:S06]  /*1bd0*/  WARPGROUP.ARRIVE ;  /* 0x00000000000079c5 */ /* 0x000fcc0000000000 */
[----:B------:R-:W-:Y:S03]  /*1be0*/  IGMMA.64x16x32.S8.S8 R176, gdesc[UR12], RZ, !UPT, gsb0 ;  /* 0x006000000cb079f1 */ /* 0x000fe6000c0410ff */
[----:B------:R-:W-:Y:S02]  /*1bf0*/  WARPGROUP.DEPBAR.LE gsb0, 0x0 ;  /* 0x00008000000079c5 */ /* 0x000fe40000010000 */
[----:B------:R-:W-:-:S06]  /*1c00*/  WARPGROUP.ARRIVE ;  /* 0x00000000000079c5 */ /* 0x000fcc0000000000 */
[----:B------:R-:W-:Y:S01]  /*1c10*/  IGMMA.64x16x32.S8.S8 R144, gdesc[UR8], RZ, !UPT, gsb0 ;  /* 0x00600000089079f1 */ /* 0x000fe2000c0410ff */
[----:B------:R-:W-:Y:S02]  /*1c20*/  UIADD3 UR8, UR58, 0x200, URZ ;  /* 0x000002003a087890 */ /* 0x000fe4000fffe03f */
[----:B------:R-:W-:Y:S02]  /*1c30*/  WARPGROUP.DEPBAR.LE gsb0, 0x0 ;  /* 0x00008000000079c5 */ /* 0x000fe40000010000 */
[----:B------:R-:W-:-:S06]  /*1c40*/  WARPGROUP.ARRIVE ;  /* 0x00000000000079c5 */ /* 0x000fcc0000000000 */
[----:B------:R-:W-:Y:S03]  /*1c50*/  IGMMA.64x16x32.S8.S8 R112, gdesc[UR28], RZ, !UPT, gsb0 ;  /* 0x006000001c7079f1 */ /* 0x000fe6000c0410ff */
[----:B------:R-:W-:Y:S02]  /*1c60*/  WARPGROUP.DEPBAR.LE gsb0, 0x0 ;  /* 0x00008000000079c5 */ /* 0x000fe40000010000 */
[----:B------:R-:W-:-:S06]  /*1c70*/  WARPGROUP.ARRIVE ;  /* 0x00000000000079c5 */ /* 0x000fcc0000000000 */
[----:B------:R-:W-:Y:S03]  /*1c80*/  IGMMA.64x16x32.S8.S8 R80, gdesc[UR24], RZ, !UPT, gsb0 ;  /* 0x00600000185079f1 */ /* 0x000fe6000c0410ff */
[----:B------:R-:W-:Y:S02]  /*1c90*/  WARPGROUP.DEPBAR.LE gsb0, 0x0 ;  /* 0x00008000000079c5 */ /* 0x000fe40000010000 */
[----:B------:R-:W-:-:S06]  /*1ca0*/  WARPGROUP.ARRIVE ;  /* 0x00000000000079c5 */ /* 0x000fcc0000000000 */
[----:B------:R-:W-:Y:S01]  /*1cb0*/  IGMMA.64x16x32.S8.S8 R48, gdesc[UR20], RZ, !UPT, gsb0 ;  /* 0x00600000143079f1 */ /* 0x000fe2000c0410ff */
[----:B------:R-:W-:Y:S01]  /*1cc0*/  UMOV UR20, UR8 ;  /* 0x0000000800147c82 */ /* 0x000fe20008000000 */
[----:B------:R-:W-:Y:S01]  /*1cd0*/  UMOV UR21, 0x80000020 ;  /* 0x8000002000157882 */ /* 0x000fe20000000000 */
[----:B------:R-:W-:Y:S01]  /*1ce0*/  UMOV UR24, UR20 ;  /* 0x0000001400187c82 */ /* 0x000fe20008000000 */
        /* <DEDUP_REMOVED lines=11> */
[----:B------:R-:W-:-:S02]  /*1da0*/  WARPGROUP.DEPBAR.LE gsb0, 0x0 ;  /* 0x00008000000079c5 */ /* 0x000fc40000010000 */
[----:B------:R-:W-:-:S06]  /*1db0*/  WARPGROUP.ARRIVE ;  /* 0x00000000000079c5 */ /* 0x000fcc0000000000 */
[----:B------:R-:W-:Y:S01]  /*1dc0*/  IGMMA.64x16x32.S8.S8 R40, gdesc[UR20], RZ, !UPT, gsb0 ;  /* 0x00600000142879f1 */ /* 0x000fe2000c0410ff */
[----:B------:R-:W-:Y:S01]  /*1dd0*/  UIADD3 UR20, UR58, 0x600, URZ ;  /* 0x000006003a147890 */ /* 0x000fe2000fffe03f */
[----:B------:R-:W-:Y:S01]  /*1de0*/  UMOV UR21, 0x80000020 ;  /* 0x8000002000157882 */ /* 0x000fe20000000000 */
[----:B------:R-:W-:Y:S02]  /*1df0*/  WARPGROUP.DEPBAR.LE gsb0, 0x0 ;  /* 0x00008000000079c5 */ /* 0x000fe40000010000 */
[----:B------:R-:W-:-:S06]  /*1e00*/  WARPGROUP.ARRIVE ;  /* 0x00000000000079c5 */ /* 0x000fcc0000000000 */
[----:B------:R-:W-:Y:S01]  /*1e10*/  IGMMA.64x16x32.S8.S8 R72, gdesc[UR24], RZ, !UPT, gsb0 ;  /* 0x00600000184879f1 */ /* 0x000fe2000c0410ff */
[----:B------:R-:W-:Y:S01]  /*1e20*/  UMOV UR24, UR32 ;  /* 0x0000002000187c82 */ /* 0x000fe20008000000 */
[----:B------:R-:W-:Y:S01]  /*1e30*/  UMOV UR25, UR33 ;  /* 0x0000002100197c82 */ /* 0x000fe20008000000 */
        /* <DEDUP_REMOVED lines=23> */
[----:B------:R-:W-:Y:S01]  /*1fb0*/  UIADD3 UR4, UR58, 0x2, URZ ;  /* 0x000000023a047890 */ /* 0x000fe2000fffe03f */
[----:B------:R-:W-:Y:S02]  /*1fc0*/  UMOV UR5, 0x80000020 ;  /* 0x8000002000057882 */ /* 0x000fe40000000000 */
[----:B------:R-:W-:-:S04]  /*1fd0*/  UMOV UR45, UR5 ;  /* 0x00000005002d7c82 */ /* 0x000fc80008000000 */
[----:B------:R-:W-:Y:S01]  /*1fe0*/  UMOV UR44, UR4 ;  /* 0x00000004002c7c82 */ /* 0x000fe20008000000 */
[----:B------:R-:W-:Y:S02]  /*1ff0*/  WARPGROUP.DEPBAR.LE gsb0, 0x0 ;  /* 0x00008000000079c5 */ /* 0x000fe40000010000 */
[----:B------:R-:W-:Y:S01]  /*2000*/  WARPGROUP.ARRIVE ;  /* 0x00000000000079c5 */ /* 0x000fe20000000000 */
[----:B------:R-:W-:Y:S02]  /*2010*/  IMAD.MOV.U32 R11, RZ, RZ, R24 ;  /* 0x000000ffff0b7224 */ /* 0x000fe400078e0018 */
[----:B------:R-:W-:Y:S02]  /*2020*/  IMAD.MOV.U32 R10, RZ, RZ, R25 ;  /* 0x000000ffff0a7224 */ /* 0x000fe400078e0019 */
[----:B------:R-:W-:Y:S01]  /*2030*/  IMAD.MOV.U32 R9, RZ, RZ, R26 ;  /* 0x000000ffff097224 */ /* 0x000fe200078e001a */
[----:B------:R-:W-:Y:S01]  /*2040*/  IGMMA.64x16x32.S8.S8 R224, gdesc[UR32], RZ, !UPT, gsb0 ;  /* 0x0060000020e079f1 */ /* 0x000fe2000c0410ff */
[----:B------:R-:W-:Y:S01]  /*2050*/  UMOV UR34, UR22 ;  /* 0x0000001600227c82 */ /* 0x000fe20008000000 */
[----:B------:R-:W-:Y:S01]  /*2060*/  UMOV UR35, UR23 ;  /* 0x0000001700237c82 */ /* 0x000fe20008000000 */
[----:B------:R-:W-:-:S02]  /*2070*/  IMAD.MOV.U32 R8, RZ, RZ, R27 ;  /* 0x000000ffff087224 */ /* 0x000fc400078e001b */
[----:B------:R-:W-:Y:S02]  /*2080*/  IMAD.MOV.U32 R7, RZ, RZ, R28 ;  /* 0x000000ffff077224 */ /* 0x000fe400078e001c */
[----:B------:R-:W-:Y:S02]  /*2090*/  IMAD.MOV.U32 R6, RZ, RZ, R29 ;  /* 0x000000ffff067224 */ /* 0x000fe400078e001d */
[----:B------:R-:W-:Y:S02]  /*20a0*/  IMAD.MOV.U32 R5, RZ, RZ, R30 ;  /* 0x000000ffff057224 */ /* 0x000fe400078e001e */
[----:B------:R-:W-:Y:S01]  /*20b0*/  IMAD.MOV.U32 R4, RZ, RZ, R31 ;  /* 0x000000ffff047224 */ /* 0x000fe200078e001f */
[----:B------:R-:W-:Y:S02]  /*20c0*/  WARPGROUP.DEPBAR.LE gsb0, 0x0 ;  /* 0x00008000000079c5 */ /* 0x000fe40000010000 */
[----:B------:R-:W-:Y:S01]  /*20d0*/  WARPGROUP.ARRIVE ;  /* 0x00000000000079c5 */ /* 0x000fe20000000000 */
[----:B------:R0:W-:Y:S04]  /*20e0*/  STL.64 [R1+0x70], R230 ;  /* 0x000070e601007387 */ /* 0x0001e80000100a00 */
[----:B------:R1:W-:Y:S01]  /*20f0*/  STL.64 [R1+0x68], R228 ;  /* 0x000068e401007387 */ /* 0x0003e20000100a00 */
[----:B------:R-:W-:Y:S01]  /*2100*/  IGMMA.64x16x32.S8.S8 R192, gdesc[UR16], RZ, !UPT, gsb0 ;  /* 0x0060000010c079f1 */ /* 0x000fe2000c0410ff */
[----:B------:R-:W-:Y:S01]  /*2110*/  UMOV UR16, UR4 ;  /* 0x0000000400107c82 */ /* 0x000fe20008000000 */
[----:B------:R-:W-:Y:S01]  /*2120*/  UMOV UR17, UR5 ;  /* 0x0000000500117c82 */ /* 0x000fe20008000000 */
[----:B0-----:R-:W-:-:S02]  /*2130*/  IMAD.MOV.U32 R230, RZ, RZ, R19 ;  /* 0x000000ffffe67224 */ /* 0x001fc400078e0013 */
[----:B------:R-:W-:Y:S02]  /*2140*/  IMAD.MOV.U32 R231, RZ, RZ, R18 ;  /* 0x000000ffffe77224 */ /* 0x000fe400078e0012 */
[----:B-1----:R-:W-:Y:S02]  /*2150*/  IMAD.MOV.U32 R228, RZ, RZ, R21 ;  /* 0x000000ffffe47224 */ /* 0x002fe400078e0015 */
[----:B------:R-:W-:Y:S01]  /*2160*/  IMAD.MOV.U32 R229, RZ, RZ, R20 ;  /* 0x000000ffffe57224 */ /* 0x000fe200078e0014 */
        /* <DEDUP_REMOVED lines=25> */
[----:B------:R-:W-:Y:S01]  /*2300*/  UMOV UR34, UR18 ;  /* 0x0000001200227c82 */ /* 0x000fe20008000000 */
[----:B------:R-:W-:Y:S01]  /*2310*/  UMOV UR35, UR19 ;  /* 0x0000001300237c82 */ /* 0x000fe20008000000 */
[----:B------:R-:W-:Y:S01]  /*2320*/  UMOV UR19, 0x80000020 ;  /* 0x8000002000137882 */ /* 0x000fe20000000000 */
        /* <DEDUP_REMOVED lines=11> */
[----:B------:R-:W-:Y:S01]  /*23e0*/  UIADD3 UR22, UR59, 0x2, URZ ;  /* 0x000000023b167890 */ /* 0x000fe2000fffe03f */
[----:B------:R-:W-:Y:S01]  /*23f0*/  UMOV UR20, UR4 ;  /* 0x0000000400147c82 */ /* 0x000fe20008000000 */
[----:B------:R-:W-:Y:S01]  /*2400*/  UMOV UR21, UR5 ;  /* 0x0000000500157c82 */ /* 0x000fe20008000000 */
[----:B------:R-:W-:-:S04]  /*2410*/  UMOV UR23, 0x80000020 ;  /* 0x8000002000177882 */ /* 0x000fc80000000000 */
[----:B------:R-:W-:Y:S01]  /*2420*/  UMOV UR6, UR22 ;  /* 0x0000001600067c82 */ /* 0x000fe20008000000 */
[----:B------:R-:W-:Y:S02]  /*2430*/  WARPGROUP.DEPBAR.LE gsb0, 0x0 ;  /* 0x00008000000079c5 */ /* 0x000fe40000010000 */
[----:B------:R-:W-:-:S06]  /*2440*/  WARPGROUP.ARRIVE ;  /* 0x00000000000079c5 */ /* 0x000fcc0000000000 */
[----:B------:R-:W-:Y:S01]  /*2450*/  IGMMA.64x16x32.S8.S8 R88, gdesc[UR28], RZ, !UPT, gsb0 ;  /* 0x006000001c5879f1 */ /* 0x000fe2000c0410ff */
[----:B------:R-:W-:Y:S01]  /*2460*/  UIADD3 UR30, UR59, 0x102, URZ ;  /* 0x000001023b1e7890 */ /* 0x000fe2000fffe03f */
[----:B------:R-:W-:Y:S01]  /*2470*/  UMOV UR28, UR4 ;  /* 0x00000004001c7c82 */ /* 0x000fe20008000000 */
[----:B------:R-:W-:Y:S01]  /*2480*/  UMOV UR29, UR5 ;  /* 0x00000005001d7c82 */ /* 0x000fe20008000000 */
[----:B------:R-:W-:Y:S01]  /*2490*/  UMOV UR31, 0x80000020 ;  /* 0x80000020001f7882 */ /* 0x000fe20000000000 */
[----:B------:R-:W-:Y:S02]  /*24a0*/  WARPGROUP.DEPBAR.LE gsb0, 0x0 ;  /* 0x00008000000079c5 */ /* 0x000fe40000010000 */
[----:B------:R-:W-:-:S06]  /*24b0*/  WARPGROUP.ARRIVE ;  /* 0x00000000000079c5 */ /* 0x000fcc0000000000 */
[----:B------:R-:W-:Y:S01]  /*24c0*/  IGMMA.64x16x32.S8.S8 R120, gdesc[UR8], RZ, !UPT, gsb0 ;  /* 0x00600000087879f1 */ /* 0x000fe2000c0410ff */
[----:B------:R-:W-:Y:S02]  /*24d0*/  UIADD3 UR8, UR59, 0x42, URZ ;  /* 0x000000423b087890 */ /* 0x000fe4000fffe03f */
[----:B------:R-:W-:Y:S02]  /*24e0*/  UIADD3 UR9, UR59, 0x82, URZ ;  /* 0x000000823b097890 */ /* 0x000fe4000fffe03f */
[----:B------:R-:W-:Y:S01]  /*24f0*/  UIADD3 UR10, UR59, 0x142, URZ ;  /* 0x000001423b0a7890 */ /* 0x000fe2000fffe03f */
[----:B------:R-:W-:Y:S02]  /*2500*/  UMOV UR11, 0x80000020 ;  /* 0x80000020000b7882 */ /* 0x000fe40000000000 */
        /* <DEDUP_REMOVED lines=19> */
[----:B------:R-:W-:Y:S03]  /*2640*/  IGMMA.64x16x32.S8.S8 R228, gdesc[UR4], R228, gsb0 ;  /* 0x0060000004e479f1 */ /* 0x000fe600080410e4 */
[----:B------:R-:W-:Y:S02]  /*2650*/  WARPGROUP.DEPBAR.LE gsb0, 0x0 ;  /* 0x00008000000079c5 */ /* 0x000fe40000010000 */
[----:B------:R-:W-:Y:S01]  /*2660*/  WARPGROUP.ARRIVE ;  /* 0x00000000000079c5 */ /* 0x000fe20000000000 */
[----:B------:R0:W-:Y:S04]  /*2670*/  STL.64 [R1+0x20], R228 ;  /* 0x000020e401007387 */ /* 0x0001e80000100a00 */
[----:B------:R1:W-:Y:S01]  /*2680*/  STL.64 [R1+0x28], R230 ;  /* 0x000028e601007387 */ /* 0x0003e20000100a00 */
[----:B------:R-:W-:Y:S01]  /*2690*/  IGMMA.64x16x32.S8.S8 R208, gdesc[UR16], R208, gsb0 ;  /* 0x0060000010d079f1 */ /* 0x000fe200080410d0 */
[----:B------:R-:W-:-:S02]  /*26a0*/  UIADD3 UR16, UR58, 0x202, URZ ;  /* 0x000002023a107890 */ /* 0x000fc4000fffe03f */
[----:B------:R2:W-:Y:S04]  /*26b0*/  STL.64 [R1+0x30], R232 ;  /* 0x000030e801007387 */ /* 0x0005e80000100a00 */
[----:B------:R3:W-:Y:S01]  /*26c0*/  STL.64 [R1+0x38], R234 ;  /* 0x000038ea01007387 */ /* 0x0007e20000100a00 */
[----:B0-----:R-:W-:Y:S02]  /*26d0*/  IMAD.MOV.U32 R228, RZ, RZ, R11 ;  /* 0x000000ffffe47224 */ /* 0x001fe400078e000b */
[----:B------:R-:W-:Y:S02]  /*26e0*/  IMAD.MOV.U32 R229, RZ, RZ, R10 ;  /* 0x000000ffffe57224 */ /* 0x000fe400078e000a */
[----:B-1----:R-:W-:Y:S02]  /*26f0*/  IMAD.MOV.U32 R230, RZ, RZ, R9 ;  /* 0x000000ffffe67224 */ /* 0x002fe400078e0009 */
[----:B------:R-:W-:-:S02]  /*2700*/  IMAD.MOV.U32 R231, RZ, RZ, R8 ;  /* 0x000000ffffe77224 */ /* 0x000fc400078e0008 */
[----:B--2---:R-:W-:Y:S02]  /*2710*/  IMAD.MOV.U32 R232, RZ, RZ, R7 ;  /* 0x000000ffffe87224 */ /* 0x004fe400078e0007 */
[----:B------:R-:W-:Y:S02]  /*2720*/  IMAD.MOV.U32 R233, RZ, RZ, R6 ;  /* 0x000000ffffe97224 */ /* 0x000fe400078e0006 */
[----:B---3--:R-:W-:Y:S02]  /*2730*/  IMAD.MOV.U32 R234, RZ, RZ, R5 ;  /* 0x000000ffffea7224 */ /* 0x008fe400078e0005 */
[----:B------:R-:W-:Y:S01]  /*2740*/  IMAD.MOV.U32 R235, RZ, RZ, R4 ;  /* 0x000000ffffeb7224 */ /* 0x000fe200078e0004 */
[----:B------:R-:W-:Y:S02]  /*2750*/  WARPGROUP.DEPBAR.LE gsb0, 0x0 ;  /* 0x00008000000079c5 */ /* 0x000fe40000010000 */
[----:B------:R-:W-:-:S06]  /*2760*/  WARPGROUP.ARRIVE ;  /* 0x00000000000079c5 */ /* 0x000fcc0000000000 */
[----:B------:R-:W-:Y:S03]  /*2770*/  IGMMA.64x16x32.S8.S8 R176, gdesc[UR20], R176, gsb0 ;  /* 0x0060000014b079f1 */ /* 0x000fe600080410b0 */
        /* <DEDUP_REMOVED lines=11> */
[----:B------:R-:W-:Y:S01]  /*2830*/  IGMMA.64x16x32.S8.S8 R48, gdesc[UR12], R48, gsb0 ;  /* 0x006000000c3079f1 */ /* 0x000fe20008041030 */
        /* <DEDUP_REMOVED lines=16> */
[----:B------:R-:W-:Y:S03]  /*2940*/  IGMMA.64x16x32.S8.S8 R40, gdesc[UR12], R40, gsb0 ;  /* 0x006000000c2879f1 */ /* 0x000fe60008041028 */
[----:B------:R-:W-:Y:S02]  /*2950*/  WARPGROUP.DEPBAR.LE gsb0, 0x0 ;  /* 0x00008000000079c5 */ /* 0x000fe40000010000 */
[----:B------:R-:W-:-:S06]  /*2960*/  WARPGROUP.ARRIVE ;  /* 0x00000000000079c5 */ /* 0x000fcc0000000000 */
[----:B------:R-:W-:Y:S01]  /*2970*/  IGMMA.64x16x32.S8.S8 R72, gdesc[UR8], R72, gsb0 ;  /* 0x00600000084879f1 */ /* 0x000fe20008041048 */
[----:B------:R-:W-:Y:S02]  /*2980*/  UIADD3 UR8, UR58, 0x402, URZ ;  /* 0x000004023a087890 */ /* 0x000fe4000fffe03f */
        /* <DEDUP_REMOVED lines=16> */
[----:B------:R-:W-:Y:S04]  /*2a90*/  STL.64 [R1], R228 ;  /* 0x000000e401007387 */ /* 0x000fe80000100a00 */
[----:B------:R0:W-:Y:S04]  /*2aa0*/  STL.64 [R1+0x8], R230 ;  /* 0x000008e601007387 */ /* 0x0001e80000100a00 */
[----:B------:R1:W-:Y:S04]  /*2ab0*/  STL.64 [R1+0x10], R232 ;  /* 0x000010e801007387 */ /* 0x0003e80000100a00 */
[----:B------:R1:W-:Y:S04]  /*2ac0*/  STL.64 [R1+0x18], R234 ;  /* 0x000018ea01007387 */ /* 0x0003e80000100a00 */
[----:B0-----:R-:W2:Y:S04]  /*2ad0*/  LDL.LU.64 R230, [R1+0x70] ;  /* 0x0000700001e67983 */ /* 0x001ea80000300a00 */
[----:B------:R-:W2:Y:S01]  /*2ae0*/  LDL.LU.64 R228, [R1+0x68] ;  /* 0x0000680001e47983 */ /* 0x000ea20000300a00 */
        /* <DEDUP_REMOVED lines=14> */
[----:B------:R-:W-:Y:S01]  /*2bd0*/  UIADD3 UR58, UR58, 0x602, URZ ;  /* 0x000006023a3a7890 */ /* 0x000fe2000fffe03f */
[----:B--2---:R-:W-:-:S06]  /*2be0*/  WARPGROUP.ARRIVE ;  /* 0x00000000000079c5 */ /* 0x004fcc0000000000 */
        /* <DEDUP_REMOVED lines=55> */
[----:B-1----:R-:W-:Y:S05]  /*2f60*/  @!P1 BRA `(.L_x_22) ;  /* 0x0000001800a09947 */ /* 0x002fea0003800000 */
[----:B------:R-:W-:Y:S02]  /*2f70*/  UIADD3 UR33, UR48, 0x1, URZ ;  /* 0x0000000130217890 */ /* 0x000fe4000fffe03f */
[----:B------:R-:W-:Y:S02]  /*2f80*/  UMOV UR32, UR48 ;  /* 0x0000003000207c82 */ /* 0x000fe40008000000 */
[----:B------:R-:W-:-:S04]  /*2f90*/  UISETP.NE.AND UP0, UPT, UR33, 0x5, UPT ;  /* 0x000000052100788c */ /* 0x000fc8000bf05270 */
[----:B------:R-:W-:Y:S02]  /*2fa0*/  USEL UR4, URZ, 0x1, UP0 ;  /* 0x000000013f047887 */ /* 0x000fe40008000000 */
[----:B------:R-:W-:Y:S02]  /*2fb0*/  USEL UR33, UR33, URZ, UP0 ;  /* 0x0000003f21217287 */ /* 0x000fe40008000000 */
[----:B------:R-:W-:-:S06]  /*2fc0*/  ULOP3.LUT UR4, UR49, UR4, URZ, 0x3c, !UPT ;  /* 0x0000000431047292 */ /* 0x000fcc000f8e3c3f */
[----:B------:R-:W-:-:S07]  /*2fd0*/  IMAD.U32 R4, RZ, RZ, UR4 ;  /* 0x00000004ff047e24 */ /* 0x000fce000f8e00ff */
.L_x_29:
[----:B------:R-:W-:Y:S05]  /*2fe0*/  @!P0 BRA `(.L_x_23) ;  /* 0x0000000000048947 */ /* 0x000fea0003800000 */
[----:B------:R-:W-:Y:S01]  /*2ff0*/  BPT.TRAP 0x1 ;  /* 0x000000040000795c */ /* 0x000fe20000300000 */
.L_x_23:
[----:B------:R-:W0:Y:S01]  /*3000*/  S2UR UR5, SR_CgaCtaId ;  /* 0x00000000000579c3 */ /* 0x000e220000008800 */
[----:B------:R-:W-:Y:S01]  /*3010*/  UMOV UR4, 0x400 ;  /* 0x0000040000047882 */ /* 0x000fe20000000000 */
[----:B------:R-:W-:Y:S01]  /*3020*/  IMAD.U32 R5, RZ, RZ, UR33 ;  /* 0x00000021ff057e24 */ /* 0x000fe2000f8e00ff */
[----:B------:R-:W-:Y:S01]  /*3030*/  SHF.L.U32 R6, R4, 0x1f, RZ ;  /* 0x0000001f04067819 */ /* 0x000fe200000006ff */
[----:B0-----:R-:W-:-:S06]  /*3040*/  ULEA UR4, UR5, UR4, 0x18 ;  /* 0x0000000405047291 */ /* 0x001fcc000f8ec03f */
[----:B------:R-:W-:-:S04]  /*3050*/  IMAD.U32 R0, RZ, RZ, UR4 ;  /* 0x00000004ff007e24 */ /* 0x000fc8000f8e00ff */
[----:B------:R-:W-:-:S04]  /*3060*/  IMAD R5, R5, 0x8, R0 ;  /* 0x0000000805057824 */ /* 0x000fc800078e0200 */
[----:B------:R0:W1:Y:S01]  /*3070*/  SYNCS.PHASECHK.TRANS64.TRYWAIT P1, [R5+URZ], R6 ;  /* 0x00000006050075a7 */ /* 0x000062000802017f */
[----:B------:R-:W-:Y:S05]  /*3080*/  @!P0 BRA `(.L_x_24) ;  /* 0x0000000000048947 */ /* 0x000fea0003800000 */
[----:B------:R-:W-:Y:S01]  /*3090*/  BPT.TRAP 0x1 ;  /* 0x000000040000795c */ /* 0x000fe20000300000 */
.L_x_24:
[----:B-1----:R-:W-:Y:S05]  /*30a0*/  @P1 BRA `(.L_x_25) ;  /* 0x0000000000081947 */ /* 0x002fea0003800000 */
[----:B------:R-:W1:Y:S02]  /*30b0*/  SYNCS.PHASECHK.TRANS64.TRYWAIT P1, [R5+URZ], R6 ;  /* 0x00000006050075a7 */ /* 0x000e64000802017f */
[----:B-1----:R-:W-:Y:S05]  /*30c0*/  @!P1 BRA `(.L_x_26) ;  /* 0x000000f400cc9947 */ /* 0x002fea0003800000 */
.L_x_25:
[----:B------:R-:W-:Y:S04]  /*30d0*/  STL.64 [R1+0x90], R222 ;  /* 0x000090de01007387 */ /* 0x000fe80000100a00 */
[----:B------:R-:W-:Y:S04]  /*30e0*/  STL.64 [R1+0x88], R220 ;  /* 0x000088dc01007387 */ /* 0x000fe80000100a00 */
[----:B------:R-:W-:Y:S04]  /*30f0*/  STL.64 [R1+0x80], R218 ;  /* 0x000080da01007387 */ /* 0x000fe80000100a00 */
[----:B------:R2:W-:Y:S04]  /*3100*/  STL.64 [R1+0x78], R216 ;  /* 0x000078d801007387 */ /* 0x0005e80000100a00 */
[----:B--2---:R-:W2:Y:S04]  /*3110*/  LDL.LU.64 R216, [R1+0x20] ;  /* 0x0000200001d87983 */ /* 0x004ea80000300a00 */
[----:B------:R-:W2:Y:S04]  /*3120*/  LDL.LU.64 R218, [R1+0x28] ;  /* 0x0000280001da7983 */ /* 0x000ea80000300a00 */
[----:B------:R-:W2:Y:S04]  /*3130*/  LDL.LU.64 R220, [R1+0x30] ;  /* 0x0000300001dc7983 */ /* 0x000ea80000300a00 */
[----:B------:R-:W2:Y:S01]  /*3140*/  LDL.LU.64 R222, [R1+0x38] ;  /* 0x0000380001de7983 */ /* 0x000ea20000300a00 */
[----:B------:R-:W-:-:S02]  /*3150*/  ULEA UR34, UR33, UR54, 0xb ;  /* 0x0000003621227291 */ /* 0x000fc4000f8e583f */
[----:B------:R-:W-:Y:S01]  /*3160*/  UIMAD UR35, UR33, 0x1c0, UR55 ;  /* 0x000001c0212378a4 */ /* 0x000fe2000f8e0237 */
[----:B------:R-:W-:Y:S01]  /*3170*/  UMOV UR5, 0x80000020 ;  /* 0x8000002000057882 */ /* 0x000fe20000000000 */
[----:B------:R-:W-:Y:S02]  /*3180*/  UMOV UR7, 0x80000020 ;  /* 0x8000002000077882 */ /* 0x000fe40000000000 */
[----:B------:R-:W-:Y:S01]  /*3190*/  UIADD3 UR10, UR35, 0x40, URZ ;  /* 0x00000040230a7890 */ /* 0x000fe2000fffe03f */
[----:B------:R-:W-:Y:S02]  /*31a0*/  UMOV UR4, UR34 ;  /* 0x0000002200047c82 */ /* 0x000fe40008000000 */
[----:B------:R-:W-:Y:S01]  /*31b0*/  UMOV UR6, UR35 ;  /* 0x0000002300067c82 */ /* 0x000fe20008000000 */
[----:B------:R-:W-:Y:S01]  /*31c0*/  UMOV UR8, UR4 ;  /* 0x0000000400087c82 */ /* 0x000fe20008000000 */
[----:B------:R-:W-:Y:S01]  /*31d0*/  UMOV UR9, UR5 ;  /* 0x0000000500097c82 */ /* 0x000fe20008000000 */
[----:B------:R-:W-:Y:S01]  /*31e0*/  UMOV UR11, 0x80000020 ;  /* 0x80000020000b7882 */ /* 0x000fe20000000000 */
[----:B------:R-:W-:Y:S01]  /*31f0*/  UIADD3 UR14, UR35, 0x80, URZ ;  /* 0x00000080230e7890 */ /* 0x000fe2000fffe03f */
        /* <DEDUP_REMOVED lines=11> */
[----:B--2---:R-:W-:-:S06]  /*32b0*/  WARPGROUP.ARRIVE ;  /* 0x00000000000079c5 */ /* 0x004fcc0000000000 */
[----:B------:R-:W-:Y:S03]  /*32c0*/  IGMMA.64x16x32.S8.S8 R216, gdesc[UR4], R216, gsb0 ;  /* 0x0060000004d879f1 */ /* 0x000fe600080410d8 */
[----:B------:R-:W-:Y:S02]  /*32d0*/  WARPGROUP.DEPBAR.LE gsb0, 0x0 ;  /* 0x00008000000079c5 */ /* 0x000fe40000010000 */
[----:B------:R-:W-:Y:S01]  /*32e0*/  WARPGROUP.ARRIVE ;  /* 0x00000000000079c5 */ /* 0x000fe20000000000 */
[----:B------:R-:W-:Y:S01]  /*32f0*/  UIADD3 UR26, UR35, 0x140, URZ ;  /* 0x00000140231a7890 */ /* 0x000fe2000fffe03f */
[----:B------:R-:W-:Y:S01]  /*3300*/  IMAD.MOV.U32 R22, RZ, RZ, R216 ;  /* 0x000000ffff167224 */ /* 0x000fe200078e00d8 */
[----:B------:R-:W-:Y:S01]  /*3310*/  UMOV UR24, UR4 ;  /* 0x0000000400187c82 */ /* 0x000fe20008000000 */
[----:B------:R-:W-:Y:S01]  /*3320*/  UMOV UR25, UR5 ;  /* 0x0000000500197c82 */ /* 0x000fe20008000000 */
[----:B------:R-:W-:Y:S01]  /*3330*/  UMOV UR27, 0x80000020 ;  /* 0x80000020001b7882 */ /* 0x000fe20000000000 */
[----:B------:R-:W-:Y:S01]  /*3340*/  IGMMA.64x16x32.S8.S8 R208, gdesc[UR8], R208, gsb0 ;  /* 0x0060000008d079f1 */ /* 0x000fe200080410d0 */
[----:B------:R-:W-:Y:S01]  /*3350*/  UIADD3 UR30, UR35, 0x180, URZ ;  /* 0x00000180231e7890 */ /* 0x000fe2000fffe03f */
[----:B------:R-:W-:Y:S01]  /*3360*/  IMAD.MOV.U32 R21, RZ, RZ, R217 ;  /* 0x000000ffff157224 */ /* 0x000fe200078e00d9 */
[----:B------:R-:W-:Y:S01]  /*3370*/  UMOV UR28, UR4 ;  /* 0x00000004001c7c82 */ /* 0x000fe20008000000 */
[----:B------:R-:W-:Y:S01]  /*3380*/  UMOV UR29, UR5 ;  /* 0x00000005001d7c82 */ /* 0x000fe20008000000 */
[----:B------:R-:W-:Y:S01]  /*3390*/  UMOV UR31, 0x80000020 ;  /* 0x80000020001f7882 */ /* 0x000fe20000000000 */
[----:B------:R-:W-:Y:S01]  /*33a0*/  UIADD3 UR8, UR34, 0x200, URZ ;  /* 0x0000020022087890 */ /* 0x000fe2000fffe03f */
[----:B------:R-:W-:Y:S01]  /*33b0*/  IMAD.MOV.U32 R20, RZ, RZ, R218 ;  /* 0x000000ffff147224 */ /* 0x000fe200078e00da */
[----:B------:R-:W2:Y:S01]  /*33c0*/  LDL.LU.64 R216, [R1] ;  /* 0x0000000001d87983 */ /* 0x000ea20000300a00 */
[----:B------:R-:W-:-:S02]  /*33d0*/  IMAD.MOV.U32 R19, RZ, RZ, R219 ;  /* 0x000000ffff137224 */ /* 0x000fc400078e00db */
[----:B------:R-:W-:Y:S01]  /*33e0*/  IMAD.MOV.U32 R18, RZ, RZ, R220 ;  /* 0x000000ffff127224 */ /* 0x000fe200078e00dc */
[----:B------:R-:W2:Y:S01]  /*33f0*/  LDL.LU.64 R218, [R1+0x8] ;  /* 0x0000080001da7983 */ /* 0x000ea20000300a00 */
[----:B------:R-:W-:Y:S02]  /*3400*/  IMAD.MOV.U32 R15, RZ, RZ, R221 ;  /* 0x000000ffff0f7224 */ /* 0x000fe400078e00dd */
[----:B------:R-:W-:Y:S01]  /*3410*/  IMAD.MOV.U32 R14, RZ, RZ, R222 ;  /* 0x000000ffff0e7224 */ /* 0x000fe200078e00de */
[----:B------:R-:W2:Y:S01]  /*3420*/  LDL.LU.64 R220, [R1+0x10] ;  /* 0x0000100001dc7983 */ /* 0x000ea20000300a00 */
[----:B------:R-:W-:-:S03]  /*3430*/  IMAD.MOV.U32 R13, RZ, RZ, R223 ;  /* 0x000000ffff0d7224 */ /* 0x000fc600078e00df */
[----:B------:R-:W2:Y:S01]  /*3440*/  LDL.LU.64 R222, [R1+0x18] ;  /* 0x0000180001de7983 */ /* 0x000ea20000300a00 */
        /* <DEDUP_REMOVED lines=17> */
[----:B------:R-:W-:Y:S02]  /*3560*/  WARPGROUP.DEPBAR.LE gsb0, 0x0 ;  /* 0x00008000000079c5 */ /* 0x000fe40000010000 */
[----:B------:R-:W-:-:S06]  /*3570*/  WARPGROUP.ARRIVE ;  /* 0x00000000000079c5 */ /* 0x000fcc0000000000 */
[----:B------:R-:W-:Y:S01]  /*3580*/  IGMMA.64x16x32.S8.S8 R40, gdesc[UR28], R40, gsb0 ;  /* 0x006000001c2879f1 */ /* 0x000fe20008041028 */
[----:B------:R-:W-:Y:S01]  /*3590*/  UMOV UR24, UR28 ;  /* 0x0000001c00187c82 */ /* 0x000fe20008000000 */
[----:B------:R-:W-:Y:S01]  /*35a0*/  UMOV UR25, UR29 ;  /* 0x0000001d00197c82 */ /* 0x000fe20008000000 */
        /* <DEDUP_REMOVED lines=26> */
[----:B--2---:R-:W-:-:S06]  /*3750*/  WARPGROUP.ARRIVE ;  /* 0x00000000000079c5 */ /* 0x004fcc0000000000 */
[----:B------:R-:W-:Y:S01]  /*3760*/  IGMMA.64x16x32.S8.S8 R216, gdesc[UR4], R216, gsb0 ;  /* 0x0060000004d879f1 */ /* 0x000fe200080410d8 */
[----:B------:R-:W-:Y:S01]  /*3770*/  UIADD3 UR12, UR34, 0x400, URZ ;  /* 0x00000400220c7890 */ /* 0x000fe2000fffe03f */
[----:B------:R-:W-:-:S06]  /*3780*/  UMOV UR5, 0x80000020 ;  /* 0x8000002000057882 */ /* 0x000fcc0000000000 */
        /* <DEDUP_REMOVED lines=34> */
[----:B------:R-:W-:Y:S01]  /*39b0*/  UIADD3 UR8, UR34, 0x600, URZ ;  /* 0x0000060022087890 */ /* 0x000fe2000fffe03f */
[----:B------:R-:W-:-:S06]  /*39c0*/  UMOV UR29, 0x80000020 ;  /* 0x80000020001d7882 */ /* 0x000fcc0000000000 */
[----:B------:R-:W-:Y:S01]  /*39d0*/  UMOV UR28, UR8 ;  /* 0x00000008001c7c82 */ /* 0x000fe20008000000 */
[----:B------:R-:W-:Y:S02]  /*39e0*/  WARPGROUP.DEPBAR.LE gsb0, 0x0 ;  /* 0x00008000000079c5 */ /* 0x000fe40000010000 */
[----:B------:R-:W-:-:S06]  /*39f0*/  WARPGROUP.ARRIVE ;  /* 0x00000000000079c5 */ /* 0x000fcc0000000000 */
[----:B------:R-:W-:Y:S01]  /*3a00*/  IGMMA.64x16x32.S8.S8 R24, gdesc[UR28], R24, gsb0 ;  /* 0x006000001c1879f1 */ /* 0x000fe20008041018 */
[----:B01----:R-:W-:Y:S02]  /*3a10*/  IMAD.MOV.U32 R6, RZ, RZ, R222 ;  /* 0x000000ffff067224 */ /* 0x003fe400078e00de */
[----:B------:R-:W-:Y:S02]  /*3a20*/  IMAD.MOV.U32 R5, RZ, RZ, R223 ;  /* 0x000000ffff057224 */ /* 0x000fe400078e00df */
[----:B------:R-:W-:Y:S01]  /*3a30*/  IMAD.MOV.U32 R8, RZ, RZ, R220 ;  /* 0x000000ffff087224 */ /* 0x000fe200078e00dc */
[----:B------:R-:W2:Y:S01]  /*3a40*/  LDL.LU.64 R222, [R1+0x90] ;  /* 0x0000900001de7983 */ /* 0x000ea20000300a00 */
[----:B------:R-:W-:Y:S02]  /*3a50*/  IMAD.MOV.U32 R7, RZ, RZ, R221 ;  /* 0x000000ffff077224 */ /* 0x000fe400078e00dd */
[----:B------:R-:W-:Y:S01]  /*3a60*/  IMAD.MOV.U32 R10, RZ, RZ, R218 ;  /* 0x000000ffff0a7224 */ /* 0x000fe200078e00da */
[----:B------:R-:W2:Y:S01]  /*3a70*/  LDL.LU.64 R220, [R1+0x88] ;  /* 0x0000880001dc7983 */ /* 0x000ea20000300a00 */
[----:B------:R-:W-:-:S02]  /*3a80*/  IMAD.MOV.U32 R9, RZ, RZ, R219 ;  /* 0x000000ffff097224 */ /* 0x000fc400078e00db */
[----:B------:R-:W-:Y:S01]  /*3a90*/  IMAD.MOV.U32 R12, RZ, RZ, R216 ;  /* 0x000000ffff0c7224 */ /* 0x000fe200078e00d8 */
[----:B------:R-:W2:Y:S01]  /*3aa0*/  LDL.LU.64 R218, [R1+0x80] ;  /* 0x0000800001da7983 */ /* 0x000ea20000300a00 */
[----:B------:R-:W-:-:S03]  /*3ab0*/  IMAD.MOV.U32 R11, RZ, RZ, R217 ;  /* 0x000000ffff0b7224 */ /* 0x000fc600078e00d9 */
[----:B------:R-:W2:Y:S01]  /*3ac0*/  LDL.LU.64 R216, [R1+0x78] ;  /* 0x0000780001d87983 */ /* 0x000ea20000300a00 */
        /* <DEDUP_REMOVED lines=30> */
[----:B------:R0:W-:Y:S01]  /*3cb0*/  STL.64 [R1+0x70], R230 ;  /* 0x000070e601007387 */ /* 0x0001e20000100a00 */
[----:B------:R-:W-:Y:S02]  /*3cc0*/  IMAD.MOV.U32 R232, RZ, RZ, R18 ;  /* 0x000000ffffe87224 */ /* 0x000fe400078e0012 */
[----:B------:R-:W-:Y:S01]  /*3cd0*/  IMAD.MOV.U32 R233, RZ, RZ, R15 ;  /* 0x000000ffffe97224 */ /* 0x000fe200078e000f */
[----:B------:R1:W-:Y:S01]  /*3ce0*/  STL.64 [R1+0x68], R228 ;  /* 0x000068e401007387 */ /* 0x0003e20000100a00 */
[----:B------:R-:W-:Y:S02]  /*3cf0*/  IMAD.MOV.U32 R234, RZ, RZ, R14 ;  /* 0x000000ffffea7224 */ /* 0x000fe400078e000e */
[----:B------:R-:W-:Y:S01]  /*3d00*/  IMAD.MOV.U32 R235, RZ, RZ, R13 ;  /* 0x000000ffffeb7224 */ /* 0x000fe200078e000d */
[----:B------:R-:W-:Y:S01]  /*3d10*/  UIADD3 UR4, UR34, 0x2, URZ ;  /* 0x0000000222047890 */ /* 0x000fe2000fffe03f */
[----:B0-----:R-:W-:-:S02]  /*3d20*/  IMAD.MOV.U32 R230, RZ, RZ, R20 ;  /* 0x000000ffffe67224 */ /* 0x001fc400078e0014 */
[----:B------:R-:W-:Y:S02]  /*3d30*/  IMAD.MOV.U32 R231, RZ, RZ, R19 ;  /* 0x000000ffffe77224 */ /* 0x000fe400078e0013 */
[----:B-1----:R-:W-:Y:S02]  /*3d40*/  IMAD.MOV.U32 R228, RZ, RZ, R22 ;  /* 0x000000ffffe47224 */ /* 0x002fe400078e0016 */
[----:B------:R-:W-:Y:S01]  /*3d50*/  IMAD.MOV.U32 R229, RZ, RZ, R21 ;  /* 0x000000ffffe57224 */ /* 0x000fe200078e0015 */
[----:B------:R-:W-:Y:S01]  /*3d60*/  UIADD3 UR12, UR35, 0x2, URZ ;  /* 0x00000002230c7890 */ /* 0x000fe2000fffe03f */
[----:B------:R-:W-:Y:S01]  /*3d70*/  UMOV UR5, 0x80000020 ;  /* 0x8000002000057882 */ /* 0x000fe20000000000 */
[----:B------:R-:W-:-:S05]  /*3d80*/  UMOV UR7, 0x80000020 ;  /* 0x8000002000077882 */ /* 0x000fca0000000000 */
[----:B------:R-:W-:Y:S01]  /*3d90*/  UMOV UR6, UR12 ;  /* 0x0000000c00067c82 */ /* 0x000fe20008000000 */
[----:B------:R-:W-:Y:S02]  /*3da0*/  WARPGROUP.DEPBAR.LE gsb0, 0x0 ;  /* 0x00008000000079c5 */ /* 0x000fe40000010000 */
[----:B------:R-:W-:-:S06]  /*3db0*/  WARPGROUP.ARRIVE ;  /* 0x00000000000079c5 */ /* 0x000fcc0000000000 */
[----:B------:R-:W-:Y:S01]  /*3dc0*/  IGMMA.64x16x32.S8.S8 R228, gdesc[UR4], R228, gsb0 ;  /* 0x0060000004e479f1 */ /* 0x000fe200080410e4 */
[----:B------:R-:W-:Y:S01]  /*3dd0*/  UIADD3 UR10, UR35, 0x42, URZ ;  /* 0x00000042230a7890 */ /* 0x000fe2000fffe03f */
[----:B------:R-:W-:Y:S01]  /*3de0*/  UMOV UR8, UR4 ;  /* 0x0000000400087c82 */ /* 0x000fe20008000000 */
[----:B------:R-:W-:Y:S01]  /*3df0*/  UMOV UR9, UR5 ;  /* 0x0000000500097c82 */ /* 0x000fe20008000000 */
[----:B------:R-:W-:Y:S01]  /*3e00*/  UMOV UR11, 0x80000020 ;  /* 0x80000020000b7882 */ /* 0x000fe20000000000 */
        /* <DEDUP_REMOVED lines=69> */
[----:B------:R0:W-:Y:S04]  /*4260*/  STL.64 [R1+0x20], R228 ;  /* 0x000020e401007387 */ /* 0x0001e80000100a00 */
[----:B------:R1:W-:Y:S04]  /*4270*/  STL.64 [R1+0x28], R230 ;  /* 0x000028e601007387 */ /* 0x0003e80000100a00 */
[----:B------:R2:W-:Y:S04]  /*4280*/  STL.64 [R1+0x30], R232 ;  /* 0x000030e801007387 */ /* 0x0005e80000100a00 */
[----:B------:R3:W-:Y:S01]  /*4290*/  STL.64 [R1+0x38], R234 ;  /* 0x000038ea01007387 */ /* 0x0007e20000100a00 */
[----:B0-----:R-:W-:-:S02]  /*42a0*/  IMAD.MOV.U32 R228, RZ, RZ, R12 ;  /* 0x000000ffffe47224 */ /* 0x001fc400078e000c */
[----:B------:R-:W-:Y:S02]  /*42b0*/  IMAD.MOV.U32 R229, RZ, RZ, R11 ;  /* 0x000000ffffe57224 */ /* 0x000fe400078e000b */
[----:B-1----:R-:W-:Y:S02]  /*42c0*/  IMAD.MOV.U32 R230, RZ, RZ, R10 ;  /* 0x000000ffffe67224 */ /* 0x002fe400078e000a */
[----:B------:R-:W-:Y:S02]  /*42d0*/  IMAD.MOV.U32 R231, RZ, RZ, R9 ;  /* 0x000000ffffe77224 */ /* 0x000fe400078e0009 */
[----:B--2---:R-:W-:Y:S02]  /*42e0*/  IMAD.MOV.U32 R232, RZ, RZ, R8 ;  /* 0x000000ffffe87224 */ /* 0x004fe400078e0008 */
[----:B------:R-:W-:Y:S02]  /*42f0*/  IMAD.MOV.U32 R233, RZ, RZ, R7 ;  /* 0x000000ffffe97224 */ /* 0x000fe400078e0007 */
[----:B---3--:R-:W-:-:S02]  /*4300*/  IMAD.MOV.U32 R234, RZ, RZ, R6 ;  /* 0x000000ffffea7224 */ /* 0x008fc400078e0006 */
[----:B------:R-:W-:Y:S01]  /*4310*/  IMAD.MOV.U32 R235, RZ, RZ, R5 ;  /* 0x000000ffffeb7224 */ /* 0x000fe200078e0005 */
[----:B------:R-:W-:Y:S01]  /*4320*/  UMOV UR4, UR28 ;  /* 0x0000001c00047c82 */ /* 0x000fe20008000000 */
[----:B------:R-:W-:Y:S01]  /*4330*/  UMOV UR5, UR29 ;  /* 0x0000001d00057c82 */ /* 0x000fe20008000000 */
[----:B------:R-:W-:-:S03]  /*4340*/  WARPGROUP.DEPBAR.LE gsb0, 0x0 ;  /* 0x00008000000079c5 */ /* 0x000fc60000010000 */
        /* <DEDUP_REMOVED lines=9> */
[----:B------:R-:W-:Y:S01]  /*43e0*/  UIADD3 UR12, UR34, 0x402, URZ ;  /* 0x00000402220c7890 */ /* 0x000fe2000fffe03f */
[----:B------:R-:W-:-:S06]  /*43f0*/  UMOV UR5, 0x80000020 ;  /* 0x8000002000057882 */ /* 0x000fcc0000000000 */
        /* <DEDUP_REMOVED lines=68> */
[----:B------:R-:W-:Y:S03]  /*4840*/  IGMMA.64x16x32.S8.S8 R216, gdesc[UR4], R216, gsb0 ;  /* 0x0060000004d879f1 */ /* 0x000fe600080410d8 */
[----:B------:R-:W-:Y:S02]  /*4850*/  WARPGROUP.DEPBAR.LE gsb0, 0x0 ;  /* 0x00008000000079c5 */ /* 0x000fe40000010000 */
[----:B-1----:R-:W-:Y:S05]  /*4860*/  @!P0 BRA `(.L_x_27) ;  /* 0x0000000000048947 */ /* 0x002fea0003800000 */
[----:B------:R-:W-:Y:S01]  /*4870*/  BPT.TRAP 0x1 ;  /* 0x000000040000795c */ /* 0x000fe20000300000 */
.L_x_27:
[----:B------:R-:W2:Y:S04]  /*4880*/  LDL R5, [R1+0x58] ;  /* 0x0000580001057983 */ /* 0x000ea80000100800 */
[----:B------:R-:W3:Y:S01]  /*4890*/  LDL R6, [R1+0x5c] ;  /* 0x00005c0001067983 */ /* 0x000ee20000100800 */
[----:B------:R-:W-:Y:S01]  /*48a0*/  UISETP.GT.U32.AND UP0, UPT, UR36, 0x1, UPT ;  /* 0x000000012400788c */ /* 0x000fe2000bf04070 */
[----:B--2---:R-:W-:Y:S01]  /*48b0*/  ISETP.NE.AND P1, PT, R5, RZ, PT ;  /* 0x000000ff0500720c */ /* 0x004fe20003f25270 */
[----:B------:R-:W-:-:S12]  /*48c0*/  IMAD.U32 R5, RZ, RZ, UR32 ;  /* 0x00000020ff057e24 */ /* 0x000fd8000f8e00ff */
[----:B------:R-:W-:-:S04]  /*48d0*/  @P1 IMAD R5, R5, 0x8, R0 ;  /* 0x0000000805051824 */ /* 0x000fc800078e0200 */
[----:B------:R-:W-:-:S05]  /*48e0*/  @P1 VIADD R5, R5, 0x28 ;  /* 0x0000002805051836 */ /* 0x000fca0000000000 */
[----:B---3--:R-:W-:-:S04]  /*48f0*/  @P1 PRMT R5, R6, 0x654, R5 ;  /* 0x0000065406051816 */ /* 0x008fc80000000005 */
[----:B------:R0:W-:Y:S01]  /*4900*/  @P1 SYNCS.ARRIVE.TRANS64.RED.A1T0 RZ, [R5+URZ], RZ ;  /* 0x000000ff05ff19a7 */ /* 0x0001e2000810043f */
[----:B------:R-:W-:-:S13]  /*4910*/  PLOP3.LUT P1, PT, PT, PT, UP0, 0x80, 0x0 ;  /* 0x000000000000781c */ /* 0x000fda0003f2f008 */
[----:B0-----:R-:W-:Y:S05]  /*4920*/  @P1 BRA `(.L_x_28) ;  /* 0x0000000000041947 */ /* 0x001fea0003800000 */
[----:B------:R-:W-:Y:S01]  /*4930*/  BPT.TRAP 0x1 ;  /* 0x000000040000795c */ /* 0x000fe20000300000 */
.L_x_28:
[----:B------:R-:W-:Y:S01]  /*4940*/  UIADD3 UR33, UR33, 0x1, URZ ;  /* 0x0000000121217890 */ /* 0x000fe2000fffe03f */
[C---:B------:R-:W-:Y:S01]  /*4950*/  ISETP.GT.AND P1, PT, R3.reuse, 0x1, PT ;  /* 0x000000010300780c */ /* 0x040fe20003f24270 */
[----:B------:R-:W-:Y:S01]  /*4960*/  UIADD3 UR32, UR32, 0x1, URZ ;  /* 0x0000000120207890 */ /* 0x000fe2000fffe03f */
[----:B------:R-:W-:Y:S01]  /*4970*/  VIADD R3, R3, 0xffffffff ;  /* 0xffffffff03037836 */ /* 0x000fe20000000000 */
[----:B------:R-:W-:Y:S02]  /*4980*/  UISETP.NE.AND UP0, UPT, UR33, 0x5, UPT ;  /* 0x000000052100788c */ /* 0x000fe4000bf05270 */
[----:B------:R-:W-:Y:S02]  /*4990*/  UISETP.NE.AND UP1, UPT, UR32, 0x5, UPT ;  /* 0x000000052000788c */ /* 0x000fe4000bf25270 */
[----:B------:R-:W-:Y:S02]  /*49a0*/  USEL UR4, URZ, 0x1, UP0 ;  /* 0x000000013f047887 */ /* 0x000fe40008000000 */
[----:B------:R-:W-:-:S02]  /*49b0*/  USEL UR33, UR33, URZ, UP0 ;  /* 0x0000003f21217287 */ /* 0x000fc40008000000 */
[----:B------:R-:W-:Y:S02]  /*49c0*/  USEL UR32, UR32, URZ, UP1 ;  /* 0x0000003f20207287 */ /* 0x000fe40008800000 */
[----:B------:R-:W-:Y:S01]  /*49d0*/  LOP3.LUT R4, R4, UR4, RZ, 0x3c, !PT ;  /* 0x0000000404047c12 */ /* 0x000fe2000f8e3cff */
[----:B------:R-:W-:Y:S09]  /*49e0*/  @P1 BRA `(.L_x_29) ;  /* 0xffffffe4007c1947 */ /* 0x000ff2000383ffff */
.L_x_22:
[----:B------:R-:W0:Y:S02]  /*49f0*/  LDC R3, c[0x0][0x28c] ;  /* 0x0000a300ff037b82 */ /* 0x000e240000000800 */
[----:B0-----:R-:W-:-:S13]  /*4a00*/  ISETP.GE.AND P1, PT, R3, 0x1, PT ;  /* 0x000000010300780c */ /* 0x001fda0003f26270 */
[----:B------:R-:W-:Y:S05]  /*4a10*/  @!P1 BRA `(.L_x_30) ;  /* 0x00000000005c9947 */ /* 0x000fea0003800000 */
[----:B------:R-:W-:Y:S05]  /*4a20*/  @!P0 BRA `(.L_x_31) ;  /* 0x0000000000048947 */ /* 0x000fea0003800000 */
[----:B------:R-:W-:Y:S01]  /*4a30*/  BPT.TRAP 0x1 ;  /* 0x000000040000795c */ /* 0x000fe20000300000 */
.L_x_31:
[----:B------:R-:W2:Y:S01]  /*4a40*/  LDL R3, [R1+0x58] ;  /* 0x0000580001037983 */ /* 0x000ea20000100800 */
[----:B------:R-:W-:Y:S01]  /*4a50*/  BSSY B0, `(.L_x_32) ;  /* 0x000000f000007945 */ /* 0x000fe20003800000 */
[----:B--2---:R-:W-:-:S13]  /*4a60*/  ISETP.NE.AND P0, PT, R3, RZ, PT ;  /* 0x000000ff0300720c */ /* 0x004fda0003f05270 */
[----:B------:R-:W-:Y:S05]  /*4a70*/  @!P0 BRA `(.L_x_33) ;  /* 0x0000000000308947 */ /* 0x000fea0003800000 */
[----:B------:R-:W2:Y:S01]  /*4a80*/  LDL R4, [R1+0x5c] ;  /* 0x00005c0001047983 */ /* 0x000ea20000100800 */
[----:B------:R-:W-:-:S04]  /*4a90*/  UISETP.LT.AND UP0, UPT, UR50, 0x1, UPT ;  /* 0x000000013200788c */ /* 0x000fc8000bf01270 */
[----:B------:R-:W-:-:S04]  /*4aa0*/  USEL UR6, UR50, 0x1, UP0 ;  /* 0x0000000132067887 */ /* 0x000fc80008000000 */
[----:B------:R-:W-:-:S04]  /*4ab0*/  UIADD3 UR6, UR48, UR50, -UR6 ;  /* 0x0000003230067290 */ /* 0x000fc8000fffe806 */
[----:B------:R-:W-:-:S04]  /*4ac0*/  UIMAD.WIDE.U32 UR4, UR6, -0x33333333, URZ ;  /* 0xcccccccd060478a5 */ /* 0x000fc8000f8e003f */
[----:B------:R-:W-:-:S04]  /*4ad0*/  USHF.R.U32.HI UR4, URZ, 0x2, UR5 ;  /* 0x000000023f047899 */ /* 0x000fc80008011605 */
[----:B------:R-:W-:-:S06]  /*4ae0*/  UIMAD UR6, UR4, -0x5, UR6 ;  /* 0xfffffffb040678a4 */ /* 0x000fcc000f8e0206 */
[----:B------:R-:W-:-:S04]  /*4af0*/  IMAD.U32 R3, RZ, RZ, UR6 ;  /* 0x00000006ff037e24 */ /* 0x000fc8000f8e00ff */
[----:B------:R-:W-:-:S04]  /*4b00*/  IMAD R0, R3, 0x8, R0 ;  /* 0x0000000803007824 */ /* 0x000fc800078e0200 */
[----:B------:R-:W-:-:S05]  /*4b10*/  VIADD R0, R0, 0x28 ;  /* 0x0000002800007836 */ /* 0x000fca0000000000 */
[----:B--2---:R-:W-:-:S04]  /*4b20*/  PRMT R0, R4, 0x654, R0 ;  /* 0x0000065404007816 */ /* 0x004fc80000000000 */
[----:B------:R0:W-:Y:S03]  /*4b30*/  SYNCS.ARRIVE.TRANS64.RED.A1T0 RZ, [R0+URZ], RZ ;  /* 0x000000ff00ff79a7 */ /* 0x0001e6000810043f */
.L_x_33:
[----:B------:R-:W-:Y:S05]  /*4b40*/  BSYNC B0 ;  /* 0x0000000000007941 */ /* 0x000fea0003800000 */
.L_x_32:
[----:B------:R-:W-:-:S06]  /*4b50*/  UISETP.GT.U32.AND UP0, UPT, UR36, 0x1, UPT ;  /* 0x000000012400788c */ /* 0x000fcc000bf04070 */
[----:B------:R-:W-:-:S13]  /*4b60*/  PLOP3.LUT P0, PT, PT, PT, UP0, 0x80, 0x0 ;  /* 0x000000000000781c */ /* 0x000fda0003f0f008 */
[----:B------:R-:W-:Y:S05]  /*4b70*/  @P0 BRA `(.L_x_30) ;  /* 0x0000000000040947 */ /* 0x000fea0003800000 */
[----:B------:R-:W-:Y:S01]  /*4b80*/  BPT.TRAP 0x1 ;  /* 0x000000040000795c */ /* 0x000fe20000300000 */
.L_x_30:
[----:B------:R-:W1:Y:S01]  /*4b90*/  S2R R8, SR_TID.X ;  /* 0x0000000000087919 */ /* 0x000e620000002100 */
[----:B------:R-:W-:Y:S02]  /*4ba0*/  UIMAD UR52, UR52, 0x70, URZ ;  /* 0x00000070343478a4 */ /* 0x000fe4000f8e023f */
[----:B------:R-:W-:Y:S01]  /*4bb0*/  USHF.R.S32.HI UR10, URZ, 0x1f, UR51 ;  /* 0x0000001f3f0a7899 */ /* 0x000fe20008011433 */
[----:B------:R-:W-:Y:S01]  /*4bc0*/  ULDC.64 UR8, c[0x0][0x5d0] ;  /* 0x0001740000087ab9 */ /* 0x000fe20000000a00 */
[----:B------:R-:W-:Y:S02]  /*4bd0*/  UIMAD.WIDE UR6, UR53, 0x200, URZ ;  /* 0x00000200350678a5 */ /* 0x000fe4000f8e023f */
[----:B------:R-:W-:Y:S01]  /*4be0*/  IMAD.U32 R21, RZ, RZ, UR52 ;  /* 0x00000034ff157e24 */ /* 0x000fe2000f8e00ff */
[----:B------:R-:W-:Y:S02]  /*4bf0*/  UIMAD UR4, UR10, UR8, URZ ;  /* 0x000000080a0472a4 */ /* 0x000fe4000f8e023f */
[----:B------:R-:W-:-:S02]  /*4c00*/  USHF.L.U32 UR53, UR53, 0x9, URZ ;  /* 0x0000000935357899 */ /* 0x000fc4000800063f */
[----:B------:R-:W-:Y:S02]  /*4c10*/  UIMAD UR4, UR51, UR9, UR4 ;  /* 0x00000009330472a4 */ /* 0x000fe4000f8e0204 */
[----:B------:R-:W-:Y:S02]  /*4c20*/  UIADD3 UR48, UR50, UR48, URZ ;  /* 0x0000003032307290 */ /* 0x000fe4000fffe03f */
[----:B------:R-:W-:Y:S02]  /*4c30*/  UISETP.GE.U32.AND UP2, UPT, UR50, 0x5, UPT ;  /* 0x000000053200788c */ /* 0x000fe4000bf46070 */
[----:B------:R-:W-:-:S04]  /*4c40*/  UISETP.GT.U32.AND UP1, UPT, UR48, 0x4, UPT ;  /* 0x000000043000788c */ /* 0x000fc8000bf24070 */
[----:B------:R-:W-:Y:S01]  /*4c50*/  UISETP.LT.U32.AND UP1, UPT, UR50, 0x5, UP1 ;  /* 0x000000053200788c */ /* 0x000fe20008f21070 */
[--C-:B-1----:R-:W-:Y:S01]  /*4c60*/  SHF.R.U32.HI R6, RZ, 0x7, R8.reuse ;  /* 0x00000007ff067819 */ /* 0x102fe20000011608 */
[----:B------:R-:W-:Y:S01]  /*4c70*/  IMAD.SHL.U32 R20, R8, 0x2, RZ ;  /* 0x0000000208147824 */ /* 0x000fe200078e00ff */
[----:B------:R-:W-:Y:S02]  /*4c80*/  SHF.R.U32.HI R4, RZ, 0x2, R8 ;  /* 0x00000002ff047819 */ /* 0x000fe40000011608 */
[----:B------:R-:W-:Y:S02]  /*4c90*/  LOP3.LUT R6, R6, 0x1, RZ, 0xc0, !PT ;  /* 0x0000000106067812 */ /* 0x000fe400078ec0ff */
[----:B------:R-:W-:Y:S02]  /*4ca0*/  LOP3.LUT R7, R8, 0x60, RZ, 0xc0, !PT ;  /* 0x0000006008077812 */ /* 0x000fe400078ec0ff */
[----:B------:R-:W-:Y:S01]  /*4cb0*/  LOP3.LUT R4, R4, 0x7, RZ, 0xc0, !PT ;  /* 0x0000000704047812 */ /* 0x000fe200078ec0ff */
[----:B------:R-:W-:Y:S01]  /*4cc0*/  IMAD.SHL.U32 R3, R6, 0x40, RZ ;  /* 0x0000004006037824 */ /* 0x000fe200078e00ff */
[----:B------:R-:W-:-:S02]  /*4cd0*/  SHF.R.U32.HI R7, RZ, 0x1, R7 ;  /* 0x00000001ff077819 */ /* 0x000fc40000011607 */
[----:B------:R-:W-:Y:S02]  /*4ce0*/  LOP3.LUT R20, R21, 0x6, R20, 0xf8, !PT ;  /* 0x0000000615147812 */ /* 0x000fe400078ef814 */
[--C-:B0-----:R-:W-:Y:S02]  /*4cf0*/  LOP3.LUT R0, R3, 0x40, R4.reuse, 0xe2, !PT ;  /* 0x0000004003007812 */ /* 0x101fe400078ee204 */
[----:B------:R-:W-:Y:S01]  /*4d00*/  IADD3 R3, RZ, -R7, -R4 ;  /* 0x80000007ff037210 */ /* 0x000fe20007ffe804 */
[----:B------:R-:W-:Y:S01]  /*4d10*/  IMAD.U32 R4, RZ, RZ, UR8 ;  /* 0x00000008ff047e24 */ /* 0x000fe2000f8e00ff */
[--C-:B------:R-:W-:Y:S01]  /*4d20*/  SHF.R.S32.HI R21, RZ, 0x1f, R20.reuse ;  /* 0x0000001fff157819 */ /* 0x100fe20000011414 */
[----:B------:R-:W-:Y:S01]  /*4d30*/  ULDC UR8, c[0x0][0x284] ;  /* 0x0000a10000087ab9 */ /* 0x000fe20000000800 */
[----:B------:R-:W-:Y:S01]  /*4d40*/  LOP3.LUT R7, R0, UR6, R7, 0xfe, !PT ;  /* 0x0000000600077c12 */ /* 0x000fe2000f8efe07 */
[----:B------:R-:W-:Y:S02]  /*4d50*/  IMAD R6, R6, -0x40, R3 ;  /* 0xffffffc006067824 */ /* 0x000fe400078e0203 */
[----:B------:R-:W-:-:S04]  /*4d60*/  IMAD.WIDE.U32 R4, R4, UR51, R20 ;  /* 0x0000003304047c25 */ /* 0x000fc8000f8e0014 */
[----:B------:R-:W-:Y:S01]  /*4d70*/  VIADD R5, R5, UR4 ;  /* 0x0000000405057c36 */ /* 0x000fe20008000000 */
[----:B------:R-:W-:Y:S01]  /*4d80*/  ULDC UR4, c[0x0][0x288] ;  /* 0x0000a20000047ab9 */ /* 0x000fe20000000800 */
[----:B------:R-:W-:Y:S01]  /*4d90*/  IMAD.U32 R0, RZ, RZ, UR8 ;  /* 0x00000008ff007e24 */ /* 0x000fe2000f8e00ff */
[----:B------:R-:W-:Y:S01]  /*4da0*/  UISETP.GE.AND UP0, UPT, UR52, UR4, UPT ;  /* 0x000000043400728c */ /* 0x000fe2000bf06270 */
[----:B------:R-:W-:-:S03]  /*4db0*/  IMAD.MOV.U32 R3, RZ, RZ, -0x2 ;  /* 0xfffffffeff037424 */ /* 0x000fc600078e00ff */
[----:B------:R-:W-:Y:S02]  /*4dc0*/  UISETP.GE.OR UP0, UPT, UR53, UR8, UP0 ;  /* 0x000000083500728c */ /* 0x000fe40008706670 */
[----:B------:R-:W-:Y:S01]  /*4dd0*/  IADD3 R6, R0, -UR53, R6 ;  /* 0x8000003500067c10 */ /* 0x000fe2000fffe006 */
[----:B------:R-:W-:Y:S01]  /*4de0*/  USEL UR8, URZ, 0x1, !UP1 ;  /* 0x000000013f087887 */ /* 0x000fe2000c800000 */
[----:B------:R-:W-:Y:S01]  /*4df0*/  LOP3.LUT R0, R8, 0x3, RZ, 0xc0, !PT ;  /* 0x0000000308007812 */ /* 0x000fe200078ec0ff */
[----:B------:R-:W-:Y:S01]  /*4e00*/  UMOV UR53, 0xffffffff ;  /* 0xffffffff00357882 */ /* 0x000fe20000000000 */
[----:B------:R-:W-:Y:S01]  /*4e10*/  PLOP3.LUT P0, PT, PT, PT, UP0, 0x80, 0x0 ;  /* 0x000000000000781c */ /* 0x000fe20003f0f008 */
[----:B------:R-:W-:Y:S02]  /*4e20*/  ULOP3.LUT UR49, UR49, UR8, URZ, 0x3c, !UPT ;  /* 0x0000000831317292 */ /* 0x000fe4000f8e3c3f */
[----:B------:R-:W-:Y:S01]  /*4e30*/  IMAD R0, R0, R3, UR4 ;  /* 0x0000000400007e24 */ /* 0x000fe2000f8e0203 */
[----:B------:R-:W-:-:S03]  /*4e40*/  UIMAD.WIDE.U32 UR4, UR48, -0x33333333, URZ ;  /* 0xcccccccd300478a5 */ /* 0x000fc6000f8e003f */
[----:B------:R-:W-:Y:S01]  /*4e50*/  VIADD R0, R0, -UR52 ;  /* 0x8000003400007c36 */ /* 0x000fe20008000000 */
[----:B------:R-:W-:-:S04]  /*4e60*/  USHF.R.U32.HI UR4, URZ, 0x2, UR5 ;  /* 0x000000023f047899 */ /* 0x000fc80008011605 */
[----:B------:R-:W-:Y:S02]  /*4e70*/  UIMAD UR48, UR4, -0x5, UR48 ;  /* 0xfffffffb043078a4 */ /* 0x000fe4000f8e0230 */
[----:B------:R-:W-:Y:S01]  /*4e80*/  @UP2 ULOP3.LUT UR49, UR49, 0x1, UR4, 0x78, !UPT ;  /* 0x0000000131312892 */ /* 0x000fe2000f8e7804 */
[----:B------:R-:W-:Y:S11]  /*4e90*/  @P0 BRA `(.L_x_34) ;  /* 0x000000b800780947 */ /* 0x000ff60003800000 */
[----:B-----5:R-:W-:Y:S01]  /*4ea0*/  ISETP.NE.AND P0, PT, R17, RZ, PT ;  /* 0x000000ff1100720c */ /* 0x020fe20003f05270 */
[----:B------:R-:W-:Y:S01]  /*4eb0*/  ULDC.64 UR8, c[0x0][0x5c8] ;  /* 0x0001720000087ab9 */ /* 0x000fe20000000a00 */
[----:B------:R-:W-:Y:S01]  /*4ec0*/  BSSY B0, `(.L_x_34) ;  /* 0x0000b9b000007945 */ /* 0x000fe20003800000 */
[----:B------:R-:W-:Y:S01]  /*4ed0*/  UIMAD UR4, UR7, UR8, URZ ;  /* 0x00000008070472a4 */ /* 0x000fe2000f8e023f */
[----:B------:R-:W-:Y:S02]  /*4ee0*/  IMAD.U32 R10, RZ, RZ, UR9 ;  /* 0x00000009ff0a7e24 */ /* 0x000fe4000f8e00ff */
[----:B------:R-:W-:-:S04]  /*4ef0*/  IMAD.WIDE.U32 R4, R7, UR8, R4 ;  /* 0x0000000807047c25 */ /* 0x000fc8000f8e0004 */
[----:B------:R-:W-:-:S04]  /*4f00*/  IMAD R10, R7, R10, UR4 ;  /* 0x00000004070a7e24 */ /* 0x000fc8000f8e020a */
[----:B------:R-:W-:Y:S01]  /*4f10*/  IMAD.IADD R10, R5, 0x1, R10 ;  /* 0x00000001050a7824 */ /* 0x000fe200078e020a */
[----:B------:R-:W-:Y:S06]  /*4f20*/  @!P0 BRA `(.L_x_35) ;  /* 0x0000007c001c8947 */ /* 0x000fec0003800000 */
[----:B------:R-:W0:Y:S01]  /*4f30*/  LDC.64 R8, c[0x0][0x5b0] ;  /* 0x00016c00ff087b82 */ /* 0x000e220000000a00 */
[----:B------:R-:W-:Y:S01]  /*4f40*/  ULDC.64 UR4, c[0x0][0x5b8] ;  /* 0x00016e0000047ab9 */ /* 0x000fe20000000a00 */
[----:B------:R-:W-:Y:S01]  /*4f50*/  ISETP.GE.AND P5, PT, R6, 0x1, PT ;  /* 0x000000010600780c */ /* 0x000fe20003fa6270 */
[----:B------:R-:W-:Y:S01]  /*4f60*/  IMAD.U32 R3, RZ, RZ, UR4 ;  /* 0x00000004ff037e24 */ /* 0x000fe2000f8e00ff */
[----:B------:R-:W-:Y:S01]  /*4f70*/  UIMAD UR4, UR10, UR4, URZ ;  /* 0x000000040a0472a4 */ /* 0x000fe2000f8e023f */
[----:B------:R-:W-:Y:S01]  /*4f80*/  LOP3.LUT R236, R236, 0xfffffff7, RZ, 0xc0, !PT ;  /* 0xfffffff7ecec7812 */ /* 0x000fe200078ec0ff */
[----:B------:R-:W-:Y:S01]  /*4f90*/  BSSY B1, `(.L_x_36) ;  /* 0x0000016000017945 */ /* 0x000fe20003800000 */
[----:B------:R-:W-:Y:S01]  /*4fa0*/  IMAD.WIDE.U32 R20, R3, UR51, R20 ;  /* 0x0000003303147c25 */ /* 0x000fe2000f8e0014 */
[----:B------:R-:W-:Y:S01]  /*4fb0*/  UIMAD UR4, UR51, UR5, UR4 ;  /* 0x00000005330472a4 */ /* 0x000fe2000f8e0204 */
[----:B------:R-:W-:Y:S02]  /*4fc0*/  ISETP.LT.OR P1, PT, R0, 0x1, !P5 ;  /* 0x000000010000780c */ /* 0x000fe40006f21670 */
[----:B------:R-:W-:-:S03]  /*4fd0*/  IMAD.MOV.U32 R18, RZ, RZ, R20 ;  /* 0x000000ffff127224 */ /* 0x000fc600078e0014 */
[----:B------:R-:W-:Y:S01]  /*4fe0*/  VIADD R19, R21, UR4 ;  /* 0x0000000415137c36 */ /* 0x000fe20008000000 */
[----:B------:R-:W-:Y:S01]  /*4ff0*/  @P5 LOP3.LUT R236, R236, 0x8, RZ, 0xfc, !PT ;  /* 0x00000008ecec5812 */ /* 0x000fe200078efcff */
[----:B0-----:R-:W-:Y:S01]  /*5000*/  IMAD.MOV.U32 R14, RZ, RZ, R9 ;  /* 0x000000ffff0e7224 */ /* 0x001fe200078e0009 */
[----:B------:R0:W-:Y:S01]  /*5010*/  STL.64 [R1+0x40], R8 ;  /* 0x0000400801007387 */ /* 0x0001e20000100a00 */
[----:B------:R-:W-:-:S04]  /*5020*/  IMAD.MOV.U32 R12, RZ, RZ, R8 ;  /* 0x000000ffff0c7224 */ /* 0x000fc800078e0008 */
[----:B------:R-:W-:-:S04]  /*5030*/  IMAD R11, R12, UR7, RZ ;  /* 0x000000070c0b7c24 */ /* 0x000fc8000f8e02ff */
[C---:B------:R-:W-:Y:S01]  /*5040*/  IMAD R11, R7.reuse, R14, R11 ;  /* 0x0000000e070b7224 */ /* 0x040fe200078e020b */
[----:B0-----:R-:W0:Y:S02]  /*5050*/  LDC.64 R8, c[0x0][0x5a8] ;  /* 0x00016a00ff087b82 */ /* 0x001e240000000a00 */
[----:B0-----:R0:W-:Y:S01]  /*5060*/  STL.64 [R1+0x48], R8 ;  /* 0x0000480801007387 */ /* 0x0011e20000100a00 */
[----:B------:R-:W-:Y:S02]  /*5070*/  IMAD.MOV.U32 R13, RZ, RZ, R9 ;  /* 0x000000ffff0d7224 */ /* 0x000fe400078e0009 */
[----:B------:R-:W-:Y:S01]  /*5080*/  IMAD.MOV.U32 R15, RZ, RZ, R8 ;  /* 0x000000ffff0f7224 */ /* 0x000fe200078e0008 */
[----:B------:R1:W-:Y:S01]  /*5090*/  STL.64 [R1+0x50], R18 ;  /* 0x0000501201007387 */ /* 0x0003e20000100a00 */
[----:B0-----:R-:W-:-:S03]  /*50a0*/  IMAD.WIDE.U32 R8, R7, R12, R18 ;  /* 0x0000000c07087225 */ /* 0x001fc600078e0012 */
[----:B------:R-:W-:-:S04]  /*50b0*/  IADD3 R234, P0, R8, R15, RZ ;  /* 0x0000000f08ea7210 */ /* 0x000fc80007f1e0ff */
[----:B------:R-:W-:Y:S01]  /*50c0*/  IADD3.X R235, R13, R9, R11, P0, !PT ;  /* 0x000000090deb7210 */ /* 0x000fe200007fe40b */
[----:B------:R-:W-:Y:S08]  /*50d0*/  @P1 BRA `(.L_x_37) ;  /* 0x0000000000041947 */ /* 0x000ff00003800000 */
[----:B------:R0:W5:Y:S02]  /*50e0*/  LDG.E.U8 R2, desc[UR56][R234.64] ;  /* 0x00000038ea027981 */ /* 0x000164000c1e1100 */
.L_x_37:
[----:B------:R-:W-:Y:S05]  /*50f0*/  BSYNC B1 ;  /* 0x0000000000017941 */ /* 0x000fea0003800000 */
.L_x_36:
[----:B------:R-:W2:Y:S01]  /*5100*/  LDL.LU R8, [R1+0x20] ;  /* 0x0000200001087983 */ /* 0x000ea20000300800 */
[----:B-----5:R-:W-:Y:S01]  /*5110*/  LOP3.LUT R3, R2, 0xffff, RZ, 0xc0, !PT ;  /* 0x0000ffff02037812 */ /* 0x020fe200078ec0ff */
[----:B------:R-:W-:Y:S01]  /*5120*/  ULDC.64 UR4, c[0x0][0x5c0] ;  /* 0x0001700000047ab9 */ /* 0x000fe20000000a00 */
[----:B------:R-:W-:Y:S01]  /*5130*/  ISETP.LT.OR P2, PT, R0, 0x2, !P5 ;  /* 0x000000020000780c */ /* 0x000fe20006f41670 */
[----:B------:R-:W-:Y:S01]  /*5140*/  BSSY B1, `(.L_x_38) ;  /* 0x000000b000017945 */ /* 0x000fe20003800000 */
[----:B------:R-:W-:Y:S02]  /*5150*/  PRMT R3, R3, 0x8880, RZ ;  /* 0x0000888003037816 */ /* 0x000fe400000000ff */
[----:B------:R-:W-:-:S03]  /*5160*/  IADD3 R4, P0, R4, UR4, RZ ;  /* 0x0000000404047c10 */ /* 0x000fc6000ff1e0ff */
[----:B------:R-:W-:Y:S01]  /*5170*/  IMAD R3, R3, R17, RZ ;  /* 0x0000001103037224 */ /* 0x000fe200078e02ff */
[----:B------:R-:W-:-:S03]  /*5180*/  IADD3.X R5, R10, UR5, RZ, P0, !PT ;  /* 0x000000050a057c10 */ /* 0x000fc600087fe4ff */
[----:B--2---:R-:W-:-:S05]  /*5190*/  @!P1 IMAD R8, R8, R16, R3 ;  /* 0x0000001008089224 */ /* 0x004fca00078e0203 */
[----:B------:R2:W-:Y:S01]  /*51a0*/  @!P1 STG.E.U8 desc[UR56][R4.64], R8 ;  /* 0x0000000804009986 */ /* 0x0005e2000c101138 */
[----:B------:R-:W-:Y:S05]  /*51b0*/  @P2 BRA `(.L_x_39) ;  /* 0x00000000000c2947 */ /* 0x000fea0003800000 */
[----:B------:R-:W3:Y:S02]  /*51c0*/  LDG.E.U8 R2, desc[UR56][R234.64+0x1] ;  /* 0x00000138ea027981 */ /* 0x000ee4000c1e1100 */
[----:B---3--:R-:W-:-:S05]  /*51d0*/  PRMT R3, R2, 0x8880, RZ ;  /* 0x0000888002037816 */ /* 0x008fca00000000ff */
[----:B------:R-:W-:-:S07]  /*51e0*/  IMAD R3, R3, R17, RZ ;  /* 0x0000001103037224 */ /* 0x000fce00078e02ff */
.L_x_39:
[----:B------:R-:W-:Y:S05]  /*51f0*/  BSYNC B1 ;  /* 0x0000000000017941 */ /* 0x000fea0003800000 */
.L_x_38:
[----:B--2---:R-:W2:Y:S01]  /*5200*/  LDL.LU R8, [R1+0x24] ;  /* 0x0000240001087983 */ /* 0x004ea20000300800 */
[----:B------:R-:W-:Y:S01]  /*5210*/  ISETP.GE.AND P6, PT, R6, 0x9, PT ;  /* 0x000000090600780c */ /* 0x000fe20003fc6270 */
[C---:B------:R-:W-:Y:S01]  /*5220*/  IMAD.SHL.U32 R22, R12.reuse, 0x8, RZ ;  /* 0x000000080c167824 */ /* 0x040fe200078e00ff */
[----:B------:R-:W-:Y:S01]  /*5230*/  SHF.L.U64.HI R23, R12, 0x3, R14 ;  /* 0x000000030c177819 */ /* 0x000fe2000001020e */
[----:B------:R-:W-:Y:S01]  /*5240*/  BSSY B1, `(.L_x_40) ;  /* 0x000000e000017945 */ /* 0x000fe20003800000 */
[C---:B------:R-:W-:Y:S02]  /*5250*/  ISETP.LT.OR P4, PT, R0.reuse, 0x1, !P6 ;  /* 0x000000010000780c */ /* 0x040fe40007781670 */
[----:B------:R-:W-:Y:S01]  /*5260*/  ISETP.LT.OR P0, PT, R0, 0x2, !P6 ;  /* 0x000000020000780c */ /* 0x000fe20007701670 */
[----:B------:R-:W-:-:S04]  /*5270*/  IMAD.WIDE.U32 R232, R7, R12, R22 ;  /* 0x0000000c07e87225 */ /* 0x000fc800078e0016 */
[----:B------:R-:W-:Y:S02]  /*5280*/  IMAD.IADD R11, R11, 0x1, R233 ;  /* 0x000000010b0b7824 */ /* 0x000fe400078e02e9 */
[----:B--2---:R-:W-:-:S05]  /*5290*/  @!P2 IMAD R8, R8, R16, R3 ;  /* 0x000000100808a224 */ /* 0x004fca00078e0203 */
[----:B------:R2:W-:Y:S01]  /*52a0*/  @!P2 STG.E.U8 desc[UR56][R4.64+0x1], R8 ;  /* 0x000001080400a986 */ /* 0x0005e2000c101138 */
[----:B------:R-:W-:-:S04]  /*52b0*/  IADD3 R232, P1, P2, R20, R15, R232 ;  /* 0x0000000f14e87210 */ /* 0x000fc80007a3e0e8 */
[----:B------:R-:W-:Y:S02]  /*52c0*/  IADD3.X R233, R19, R13, R11, P1, P2 ;  /* 0x0000000d13e97210 */ /* 0x000fe40000fe440b */
[----:B--2---:R-:W-:Y:S01]  /*52d0*/  @!P4 IADD3 R8, P3, R4, UR41, RZ ;  /* 0x000000290408cc10 */ /* 0x004fe2000ff7e0ff */
[----:B------:R-:W-:-:S12]  /*52e0*/  @P4 BRA `(.L_x_41) ;  /* 0x00000000000c4947 */ /* 0x000fd80003800000 */
[----:B------:R-:W2:Y:S02]  /*52f0*/  LDG.E.U8 R2, desc[UR56][R232.64] ;  /* 0x00000038e8027981 */ /* 0x000ea4000c1e1100 */
[----:B--2---:R-:W-:-:S05]  /*5300*/  PRMT R3, R2, 0x8880, RZ ;  /* 0x0000888002037816 */ /* 0x004fca00000000ff */
[----:B------:R-:W-:-:S07]  /*5310*/  IMAD R3, R3, R17, RZ ;  /* 0x0000001103037224 */ /* 0x000fce00078e02ff */
.L_x_41:
[----:B------:R-:W-:Y:S05]  /*5320*/  BSYNC B1 ;  /* 0x0000000000017941 */ /* 0x000fea0003800000 */
.L_x_40:
[----:B------:R-:W2:Y:S01]  /*5330*/  LDL.LU R10, [R1+0x28] ;  /* 0x00002800010a7983 */ /* 0x000ea20000300800 */
[----:B------:R-:W-:Y:S01]  /*5340*/  @!P4 IADD3.X R9, R5, UR40, RZ, P3, !PT ;  /* 0x000000280509cc10 */ /* 0x000fe20009ffe4ff */
[----:B------:R-:W-:Y:S01]  /*5350*/  BSSY B1, `(.L_x_42) ;  /* 0x000000b000017945 */ /* 0x000fe20003800000 */
[C---:B------:R-:W-:Y:S02]  /*5360*/  ISETP.LT.OR P2, PT, R0.reuse, 0x9, !P5 ;  /* 0x000000090000780c */ /* 0x040fe40006f41670 */
[C---:B------:R-:W-:Y:S02]  /*5370*/  ISETP.LT.OR P3, PT, R0.reuse, 0xa, !P5 ;  /* 0x0000000a0000780c */ /* 0x040fe40006f61670 */
[----:B------:R-:W-:Y:S01]  /*5380*/  ISETP.LT.OR P1, PT, R0, 0x9, !P6 ;  /* 0x000000090000780c */ /* 0x000fe20007721670 */
[----:B--2---:R-:W-:-:S05]  /*5390*/  @!P4 IMAD R10, R10, R16, R3 ;  /* 0x000000100a0ac224 */ /* 0x004fca00078e0203 */
[----:B------:R2:W-:Y:S02]  /*53a0*/  @!P4 STG.E.U8 desc[UR56][R8.64], R10 ;  /* 0x0000000a0800c986 */ /* 0x0005e4000c101138 */
[----:B--2---:R-:W-:Y:S01]  /*53b0*/  @!P0 IADD3 R8, P4, R4, UR41, RZ ;  /* 0x0000002904088c10 */ /* 0x004fe2000ff9e0ff */
[----:B------:R-:W-:-:S12]  /*53c0*/  @P0 BRA `(.L_x_43) ;  /* 0x00000000000c0947 */ /* 0x000fd80003800000 */
[----:B------:R-:W2:Y:S02]  /*53d0*/  LDG.E.U8 R2, desc[UR56][R232.64+0x1] ;  /* 0x00000138e8027981 */ /* 0x000ea4000c1e1100 */
[----:B--2---:R-:W-:-:S05]  /*53e0*/  PRMT R3, R2, 0x8880, RZ ;  /* 0x0000888002037816 */ /* 0x004fca00000000ff */
[----:B------:R-:W-:-:S07]  /*53f0*/  IMAD R3, R3, R17, RZ ;  /* 0x0000001103037224 */ /* 0x000fce00078e02ff */
.L_x_43:
[----:B------:R-:W-:Y:S05]  /*5400*/  BSYNC B1 ;  /* 0x0000000000017941 */ /* 0x000fea0003800000 */
.L_x_42:
[----:B------:R-:W2:Y:S01]  /*5410*/  LDL.LU R10, [R1+0x2c] ;  /* 0x00002c00010a7983 */ /* 0x000ea20000300800 */
[----:B------:R-:W-:Y:S01]  /*5420*/  @!P0 IADD3.X R9, R5, UR40, RZ, P4, !PT ;  /* 0x0000002805098c10 */ /* 0x000fe2000a7fe4ff */
[----:B------:R-:W-:Y:S01]  /*5430*/  BSSY B1, `(.L_x_44) ;  /* 0x0000007000017945 */ /* 0x000fe20003800000 */
[----:B--2---:R-:W-:-:S05]  /*5440*/  @!P0 IMAD R10, R10, R16, R3 ;  /* 0x000000100a0a8224 */ /* 0x004fca00078e0203 */
[----:B------:R2:W-:Y:S01]  /*5450*/  @!P0 STG.E.U8 desc[UR56][R8.64+0x1], R10 ;  /* 0x0000010a08008986 */ /* 0x0005e2000c101138 */
[----:B------:R-:W-:Y:S05]  /*5460*/  @P2 BRA `(.L_x_45) ;  /* 0x00000000000c2947 */ /* 0x000fea0003800000 */
[----:B------:R-:W3:Y:S02]  /*5470*/  LDG.E.U8 R2, desc[UR56][R234.64+0x8] ;  /* 0x00000838ea027981 */ /* 0x000ee4000c1e1100 */
[----:B---3--:R-:W-:-:S05]  /*5480*/  PRMT R3, R2, 0x8880, RZ ;  /* 0x0000888002037816 */ /* 0x008fca00000000ff */
[----:B------:R-:W-:-:S07]  /*5490*/  IMAD R3, R3, R17, RZ ;  /* 0x0000001103037224 */ /* 0x000fce00078e02ff */
.L_x_45:
[----:B------:R-:W-:Y:S05]  /*54a0*/  BSYNC B1 ;  /* 0x0000000000017941 */ /* 0x000fea0003800000 */
.L_x_44:
[----:B--2---:R-:W2:Y:S01]  /*54b0*/  LDL.LU R8, [R1+0x30] ;  /* 0x0000300001087983 */ /* 0x004ea20000300800 */
[----:B------:R-:W-:Y:S01]  /*54c0*/  BSSY B1, `(.L_x_46) ;  /* 0x0000007000017945 */ /* 0x000fe20003800000 */
[----:B--2---:R-:W-:-:S05]  /*54d0*/  @!P2 IMAD R8, R8, R16, R3 ;  /* 0x000000100808a224 */ /* 0x004fca00078e0203 */
[----:B------:R2:W-:Y:S01]  /*54e0*/  @!P2 STG.E.U8 desc[UR56][R4.64+0x8], R8 ;  /* 0x000008080400a986 */ /* 0x0005e2000c101138 */
[----:B------:R-:W-:Y:S05]  /*54f0*/  @P3 BRA `(.L_x_47) ;  /* 0x00000000000c3947 */ /* 0x000fea0003800000 */
[----:B------:R-:W3:Y:S02]  /*5500*/  LDG.E.U8 R2, desc[UR56][R234.64+0x9] ;  /* 0x00000938ea027981 */ /* 0x000ee4000c1e1100 */
[----:B---3--:R-:W-:-:S05]  /*5510*/  PRMT R3, R2, 0x8880, RZ ;  /* 0x0000888002037816 */ /* 0x008fca00000000ff */
[----:B------:R-:W-:-:S07]  /*5520*/  IMAD R3, R3, R17, RZ ;  /* 0x0000001103037224 */ /* 0x000fce00078e02ff */
.L_x_47:
[----:B------:R-:W-:Y:S05]  /*5530*/  BSYNC B1 ;  /* 0x0000000000017941 */ /* 0x000fea0003800000 */
.L_x_46:
[----:B--2---:R-:W2:Y:S01]  /*5540*/  LDL.LU R8, [R1+0x34] ;  /* 0x0000340001087983 */ /* 0x004ea20000300800 */
[----:B------:R-:W-:Y:S01]  /*5550*/  BSSY B1, `(.L_x_48) ;  /* 0x0000009000017945 */ /* 0x000fe20003800000 */
        /* <DEDUP_REMOVED lines=8> */
.L_x_49:
[----:B------:R-:W-:Y:S05]  /*55e0*/  BSYNC B1 ;  /* 0x0000000000017941 */ /* 0x000fea0003800000 */
.L_x_48:
[----:B------:R-:W2:Y:S01]  /*55f0*/  LDL.LU R10, [R1+0x38] ;  /* 0x00003800010a7983 */ /* 0x000ea20000300800 */
[----:B------:R-:W-:Y:S01]  /*5600*/  @!P1 IADD3.X R9, R5, UR40, RZ, P2, !PT ;  /* 0x0000002805099c10 */ /* 0x000fe200097fe4ff */
[----:B------:R-:W-:Y:S01]  /*5610*/  BSSY B1, `(.L_x_50) ;  /* 0x0000008000017945 */ /* 0x000fe20003800000 */
[----:B--2---:R-:W-:-:S05]  /*5620*/  @!P1 IMAD R10, R10, R16, R3 ;  /* 0x000000100a0a9224 */ /* 0x004fca00078e0203 */
[----:B------:R2:W-:Y:S02]  /*5630*/  @!P1 STG.E.U8 desc[UR56][R8.64+0x8], R10 ;  /* 0x0000080a08009986 */ /* 0x0005e4000c101138 */
[----:B--2---:R-:W-:Y:S01]  /*5640*/  @!P0 IADD3 R8, P1, R4, UR41, RZ ;  /* 0x0000002904088c10 */ /* 0x004fe2000ff3e0ff */
[----:B------:R-:W-:-:S12]  /*5650*/  @P0 BRA `(.L_x_51) ;  /* 0x00000000000c0947 */ /* 0x000fd80003800000 */
[----:B------:R-:W2:Y:S02]  /*5660*/  LDG.E.U8 R2, desc[UR56][R232.64+0x9] ;  /* 0x00000938e8027981 */ /* 0x000ea4000c1e1100 */
[----:B--2---:R-:W-:-:S05]  /*5670*/  PRMT R3, R2, 0x8880, RZ ;  /* 0x0000888002037816 */ /* 0x004fca00000000ff */
[----:B------:R-:W-:-:S07]  /*5680*/  IMAD R3, R3, R17, RZ ;  /* 0x0000001103037224 */ /* 0x000fce00078e02ff */
.L_x_51:
[----:B------:R-:W-:Y:S05]  /*5690*/  BSYNC B1 ;  /* 0x0000000000017941 */ /* 0x000fea0003800000 */
.L_x_50:
[----:B------:R-:W2:Y:S01]  /*56a0*/  LDL.LU R10, [R1+0x3c] ;  /* 0x00003c00010a7983 */ /* 0x000ea20000300800 */
[----:B------:R-:W-:-:S03]  /*56b0*/  @!P0 IADD3.X R9, R5, UR40, RZ, P1, !PT ;  /* 0x0000002805098c10 */ /* 0x000fc60008ffe4ff */
[----:B------:R-:W3:Y:S01]  /*56c0*/  LDL R11, [R1+0x44] ;  /* 0x00004400010b7983 */ /* 0x000ee20000100800 */
[----:B--2---:R-:W-:-:S05]  /*56d0*/  @!P0 IMAD R10, R10, R16, R3 ;  /* 0x000000100a0a8224 */ /* 0x004fca00078e0203 */
[----:B------:R2:W-:Y:S04]  /*56e0*/  @!P0 STG.E.U8 desc[UR56][R8.64+0x9], R10 ;  /* 0x0000090a08008986 */ /* 0x0005e8000c101138 */
[----:B--2---:R-:W2:Y:S01]  /*56f0*/  LDL R9, [R1+0x40] ;  /* 0x0000400001097983 */ /* 0x004ea20000100800 */
[----:B------:R-:W-:Y:S01]  /*5700*/  IADD3 R12, P0, R7, 0x80, RZ ;  /* 0x00000080070c7810 */ /* 0x000fe20007f1e0ff */
[----:B------:R-:W-:Y:S01]  /*5710*/  BSSY B1, `(.L_x_52) ;  /* 0x0000010000017945 */ /* 0x000fe20003800000 */
[----:B------:R-:W-:Y:S02]  /*5720*/  ISETP.GE.AND P4, PT, R6, 0x81, PT ;  /* 0x000000810600780c */ /* 0x000fe40003f86270 */
[----:B------:R-:W-:Y:S01]  /*5730*/  LOP3.LUT R236, R236, 0xfffffffb, RZ, 0xc0, !PT ;  /* 0xfffffffbecec7812 */ /* 0x000fe200078ec0ff */
[----:B------:R-:W-:Y:S01]  /*5740*/  IMAD.X R8, RZ, RZ, UR7, P0 ;  /* 0x00000007ff087e24 */ /* 0x000fe200080e06ff */
[----:B------:R-:W-:-:S09]  /*5750*/  ISETP.LT.OR P1, PT, R0, 0x1, !P4 ;  /* 0x000000010000780c */ /* 0x000fd20006721670 */
[----:B------:R-:W-:Y:S01]  /*5760*/  @P4 LOP3.LUT R236, R236, 0x4, RZ, 0xfc, !PT ;  /* 0x00000004ecec4812 */ /* 0x000fe200078efcff */
[-C--:B--2---:R-:W-:Y:S02]  /*5770*/  IMAD R14, R8, R9.reuse, RZ ;  /* 0x00000009080e7224 */ /* 0x084fe400078e02ff */
[----:B------:R-:W-:-:S04]  /*5780*/  IMAD.WIDE.U32 R8, R12, R9, R18 ;  /* 0x000000090c087225 */ /* 0x000fc800078e0012 */
[----:B---3--:R-:W-:Y:S01]  /*5790*/  IMAD R14, R12, R11, R14 ;  /* 0x0000000b0c0e7224 */ /* 0x008fe200078e020e */
[----:B------:R-:W-:-:S04]  /*57a0*/  IADD3 R10, P0, R8, R15, RZ ;  /* 0x0000000f080a7210 */ /* 0x000fc80007f1e0ff */
[----:B------:R-:W-:Y:S02]  /*57b0*/  IADD3.X R11, R13, R9, R14, P0, !PT ;  /* 0x000000090d0b7210 */ /* 0x000fe400007fe40e */
[----:B------:R-:W-:Y:S01]  /*57c0*/  @!P1 IADD3 R8, P0, R4, UR39, RZ ;  /* 0x0000002704089c10 */ /* 0x000fe2000ff1e0ff */
[----:B------:R-:W-:-:S12]  /*57d0*/  @P1 BRA `(.L_x_53) ;  /* 0x00000000000c1947 */ /* 0x000fd80003800000 */
[----:B------:R-:W2:Y:S02]  /*57e0*/  LDG.E.U8 R2, desc[UR56][R10.64] ;  /* 0x000000380a027981 */ /* 0x000ea4000c1e1100 */
[----:B--2---:R-:W-:-:S05]  /*57f0*/  PRMT R3, R2, 0x8880, RZ ;  /* 0x0000888002037816 */ /* 0x004fca00000000ff */
[----:B------:R-:W-:-:S07]  /*5800*/  IMAD R3, R3, R17, RZ ;  /* 0x0000001103037224 */ /* 0x000fce00078e02ff */
.L_x_53:
[----:B------:R-:W-:Y:S05]  /*5810*/  BSYNC B1 ;  /* 0x0000000000017941 */ /* 0x000fea0003800000 */
.L_x_52:
[----:B------:R-:W2:Y:S01]  /*5820*/  LDL.LU R13, [R1] ;  /* 0x00000000010d7983 */ /* 0x000ea20000300800 */
[----:B------:R-:W-:Y:S01]  /*5830*/  @!P1 IADD3.X R9, R5, UR38, RZ, P0, !PT ;  /* 0x0000002605099c10 */ /* 0x000fe200087fe4ff */
[----:B------:R-:W-:Y:S01]  /*5840*/  BSSY B1, `(.L_x_54) ;  /* 0x0000009000017945 */ /* 0x000fe20003800000 */
[----:B------:R-:W-:Y:S01]  /*5850*/  ISETP.LT.OR P0, PT, R0, 0x2, !P4 ;  /* 0x000000020000780c */ /* 0x000fe20006701670 */
[----:B--2---:R-:W-:-:S05]  /*5860*/  @!P1 IMAD R13, R13, R16, R3 ;  /* 0x000000100d0d9224 */ /* 0x004fca00078e0203 */
[----:B------:R2:W-:Y:S02]  /*5870*/  @!P1 STG.E.U8 desc[UR56][R8.64], R13 ;  /* 0x0000000d08009986 */ /* 0x0005e4000c101138 */
[----:B--2---:R-:W-:-:S05]  /*5880*/  IADD3 R8, P1, R4, UR39, RZ ;  /* 0x0000002704087c10 */ /* 0x004fca000ff3e0ff */
[----:B------:R-:W-:Y:S08]  /*5890*/  @P0 BRA `(.L_x_55) ;  /* 0x00000000000c0947 */ /* 0x000ff00003800000 */
[----:B------:R-:W2:Y:S02]  /*58a0*/  LDG.E.U8 R2, desc[UR56][R10.64+0x1] ;  /* 0x000001380a027981 */ /* 0x000ea4000c1e1100 */
[----:B--2---:R-:W-:-:S05]  /*58b0*/  PRMT R3, R2, 0x8880, RZ ;  /* 0x0000888002037816 */ /* 0x004fca00000000ff */
[----:B------:R-:W-:-:S07]  /*58c0*/  IMAD R3, R3, R17, RZ ;  /* 0x0000001103037224 */ /* 0x000fce00078e02ff */
.L_x_55:
[----:B------:R-:W-:Y:S05]  /*58d0*/  BSYNC B1 ;  /* 0x0000000000017941 */ /* 0x000fea0003800000 */
.L_x_54:
[----:B------:R-:W2:Y:S01]  /*58e0*/  LDL.LU R13, [R1+0x4] ;  /* 0x00000400010d7983 */ /* 0x000ea20000300800 */
[----:B------:R-:W-:Y:S01]  /*58f0*/  IADD3.X R9, R5, UR38, RZ, P1, !PT ;  /* 0x0000002605097c10 */ /* 0x000fe20008ffe4ff */
[----:B--2---:R-:W-:-:S05]  /*5900*/  @!P0 IMAD R13, R13, R16, R3 ;  /* 0x000000100d0d8224 */ /* 0x004fca00078e0203 */
[----:B------:R2:W-:Y:S04]  /*5910*/  @!P0 STG.E.U8 desc[UR56][R8.64+0x1], R13 ;  /* 0x0000010d08008986 */ /* 0x0005e8000c101138 */
[----:B--2---:R-:W2:Y:S01]  /*5920*/  LDL R13, [R1+0x40] ;  /* 0x00004000010d7983 */ /* 0x004ea20000100800 */
[----:B------:R-:W-:-:S04]  /*5930*/  ISETP.GE.AND P3, PT, R6, 0x89, PT ;  /* 0x000000890600780c */ /* 0x000fc80003f66270 */
[----:B------:R-:W-:Y:S01]  /*5940*/  ISETP.LT.OR P0, PT, R0, 0x1, !P3 ;  /* 0x000000010000780c */ /* 0x000fe20005f01670 */
[----:B--2---:R-:W-:-:S04]  /*5950*/  IMAD.WIDE.U32 R12, R12, R13, R22 ;  /* 0x0000000d0c0c7225 */ /* 0x004fc800078e0016 */
[----:B------:R-:W-:Y:S01]  /*5960*/  IMAD.IADD R14, R14, 0x1, R13 ;  /* 0x000000010e0e7824 */ /* 0x000fe200078e020d */
[----:B------:R-:W-:Y:S01]  /*5970*/  IADD3 R12, P1, P2, R20, R15, R12 ;  /* 0x0000000f140c7210 */ /* 0x000fe20007a3e00c */
[----:B------:R-:W2:Y:S01]  /*5980*/  LDL R13, [R1+0x4c] ;  /* 0x00004c00010d7983 */ /* 0x000ea20000100800 */
[----:B------:R-:W-:Y:S01]  /*5990*/  IMAD.U32 R15, RZ, RZ, UR41 ;  /* 0x00000029ff0f7e24 */ /* 0x000fe2000f8e00ff */
[----:B------:R-:W-:Y:S01]  /*59a0*/  BSSY B1, `(.L_x_56) ;  /* 0x000000a000017945 */ /* 0x000fe20003800000 */
[----:B--2---:R-:W-:-:S03]  /*59b0*/  IADD3.X R13, R19, R13, R14, P1, P2 ;  /* 0x0000000d130d7210 */ /* 0x004fc60000fe440e */
[----:B------:R-:W-:Y:S01]  /*59c0*/  @!P0 IADD3 R14, P1, P2, R15, UR39, R4 ;  /* 0x000000270f0e8c10 */ /* 0x000fe2000fa3e004 */
[----:B------:R-:W-:-:S05]  /*59d0*/  IMAD.U32 R15, RZ, RZ, UR40 ;  /* 0x00000028ff0f7e24 */ /* 0x000fca000f8e00ff */
[----:B------:R-:W-:Y:S02]  /*59e0*/  @!P0 IADD3.X R15, R15, UR38, R5, P1, P2 ;  /* 0x000000260f0f8c10 */ /* 0x000fe40008fe4405 */
[----:B------:R-:W-:Y:S01]  /*59f0*/  ISETP.LT.OR P1, PT, R0, 0x2, !P3 ;  /* 0x000000020000780c */ /* 0x000fe20005f21670 */
[----:B------:R-:W-:-:S12]  /*5a00*/  @P0 BRA `(.L_x_57) ;  /* 0x00000000000c0947 */ /* 0x000fd80003800000 */
[----:B------:R-:W2:Y:S02]  /*5a10*/  LDG.E.U8 R2, desc[UR56][R12.64] ;  /* 0x000000380c027981 */ /* 0x000ea4000c1e1100 */
[----:B--2---:R-:W-:-:S05]  /*5a20*/  PRMT R3, R2, 0x8880, RZ ;  /* 0x0000888002037816 */ /* 0x004fca00000000ff */
[----:B------:R-:W-:-:S07]  /*5a30*/  IMAD R3, R3, R17, RZ ;  /* 0x0000001103037224 */ /* 0x000fce00078e02ff */
.L_x_57:
[----:B------:R-:W-:Y:S05]  /*5a40*/  BSYNC B1 ;  /* 0x0000000000017941 */ /* 0x000fea0003800000 */
.L_x_56:
[----:B-1----:R-:W2:Y:S01]  /*5a50*/  LDL.LU R18, [R1+0x8] ;  /* 0x0000080001127983 */ /* 0x002ea20000300800 */
[----:B------:R-:W-:Y:S01]  /*5a60*/  BSSY B1, `(.L_x_58) ;  /* 0x000000d000017945 */ /* 0x000fe20003800000 */
[----:B--2---:R-:W-:-:S05]  /*5a70*/  @!P0 IMAD R18, R18, R16, R3 ;  /* 0x0000001012128224 */ /* 0x004fca00078e0203 */
[----:B------:R1:W-:Y:S02]  /*5a80*/  @!P0 STG.E.U8 desc[UR56][R14.64], R18 ;  /* 0x000000120e008986 */ /* 0x0003e4000c101138 */
[----:B-1----:R-:W-:Y:S02]  /*5a90*/  IMAD.U32 R14, RZ, RZ, UR41 ;  /* 0x00000029ff0e7e24 */ /* 0x002fe4000f8e00ff */
[----:B------:R-:W-:-:S03]  /*5aa0*/  IMAD.U32 R15, RZ, RZ, UR40 ;  /* 0x00000028ff0f7e24 */ /* 0x000fc6000f8e00ff */
[----:B------:R-:W-:-:S04]  /*5ab0*/  @!P1 IADD3 R14, P0, P2, R14, UR39, R4 ;  /* 0x000000270e0e9c10 */ /* 0x000fc8000fa1e004 */
[----:B------:R-:W-:Y:S02]  /*5ac0*/  @!P1 IADD3.X R15, R15, UR38, R5, P0, P2 ;  /* 0x000000260f0f9c10 */ /* 0x000fe400087e4405 */
[C---:B------:R-:W-:Y:S02]  /*5ad0*/  ISETP.LT.OR P2, PT, R0.reuse, 0x9, !P4 ;  /* 0x000000090000780c */ /* 0x040fe40006741670 */
[----:B------:R-:W-:Y:S01]  /*5ae0*/  ISETP.LT.OR P0, PT, R0, 0x9, !P3 ;  /* 0x000000090000780c */ /* 0x000fe20005f01670 */
[----:B------:R-:W-:-:S12]  /*5af0*/  @P1 BRA `(.L_x_59) ;  /* 0x00000000000c1947 */ /* 0x000fd80003800000 */
[----:B------:R-:W2:Y:S02]  /*5b00*/  LDG.E.U8 R2, desc[UR56][R12.64+0x1] ;  /* 0x000001380c027981 */ /* 0x000ea4000c1e1100 */
[----:B--2---:R-:W-:-:S05]  /*5b10*/  PRMT R3, R2, 0x8880, RZ ;  /* 0x0000888002037816 */ /* 0x004fca00000000ff */
[----:B------:R-:W-:-:S07]  /*5b20*/  IMAD R3, R3, R17, RZ ;  /* 0x0000001103037224 */ /* 0x000fce00078e02ff */
.L_x_59:
[----:B------:R-:W-:Y:S05]  /*5b30*/  BSYNC B1 ;  /* 0x0000000000017941 */ /* 0x000fea0003800000 */
.L_x_58:
[----:B------:R-:W2:Y:S01]  /*5b40*/  LDL.LU R18, [R1+0xc] ;  /* 0x00000c0001127983 */ /* 0x000ea20000300800 */
[----:B------:R-:W-:Y:S01]  /*5b50*/  BSSY B1, `(.L_x_60) ;  /* 0x0000007000017945 */ /* 0x000fe20003800000 */
[----:B--2---:R-:W-:-:S05]  /*5b60*/  @!P1 IMAD R18, R18, R16, R3 ;  /* 0x0000001012129224 */ /* 0x004fca00078e0203 */
[----:B------:R1:W-:Y:S01]  /*5b70*/  @!P1 STG.E.U8 desc[UR56][R14.64+0x1], R18 ;  /* 0x000001120e009986 */ /* 0x0003e2000c101138 */
[----:B------:R-:W-:Y:S05]  /*5b80*/  @P2 BRA `(.L_x_61) ;  /* 0x00000000000c2947 */ /* 0x000fea0003800000 */
[----:B------:R-:W2:Y:S02]  /*5b90*/  LDG.E.U8 R2, desc[UR56][R10.64+0x8] ;  /* 0x000008380a027981 */ /* 0x000ea4000c1e1100 */
[----:B--2---:R-:W-:-:S05]  /*5ba0*/  PRMT R3, R2, 0x8880, RZ ;  /* 0x0000888002037816 */ /* 0x004fca00000000ff */
[----:B------:R-:W-:-:S07]  /*5bb0*/  IMAD R3, R3, R17, RZ ;  /* 0x0000001103037224 */ /* 0x000fce00078e02ff */
.L_x_61:
[----:B------:R-:W-:Y:S05]  /*5bc0*/  BSYNC B1 ;  /* 0x0000000000017941 */ /* 0x000fea0003800000 */
.L_x_60:
[----:B-1----:R-:W2:Y:S01]  /*5bd0*/  LDL.LU R14, [R1+0x10] ;  /* 0x00001000010e7983 */ /* 0x002ea20000300800 */
[----:B------:R-:W-:Y:S01]  /*5be0*/  IMAD.U32 R15, RZ, RZ, UR40 ;  /* 0x00000028ff0f7e24 */ /* 0x000fe2000f8e00ff */
[----:B------:R-:W-:Y:S01]  /*5bf0*/  BSSY B1, `(.L_x_62) ;  /* 0x000000c000017945 */ /* 0x000fe20003800000 */
[----:B--2---:R-:W-:-:S05]  /*5c00*/  @!P2 IMAD R14, R14, R16, R3 ;  /* 0x000000100e0ea224 */ /* 0x004fca00078e0203 */
[----:B------:R1:W-:Y:S02]  /*5c10*/  @!P2 STG.E.U8 desc[UR56][R8.64+0x8], R14 ;  /* 0x0000080e0800a986 */ /* 0x0003e4000c101138 */
[----:B-1----:R-:W-:-:S05]  /*5c20*/  IMAD.U32 R14, RZ, RZ, UR41 ;  /* 0x00000029ff0e7e24 */ /* 0x002fca000f8e00ff */
[----:B------:R-:W-:-:S04]  /*5c30*/  @!P0 IADD3 R14, P1, P2, R14, UR39, R4 ;  /* 0x000000270e0e8c10 */ /* 0x000fc8000fa3e004 */
[----:B------:R-:W-:Y:S02]  /*5c40*/  @!P0 IADD3.X R15, R15, UR38, R5, P1, P2 ;  /* 0x000000260f0f8c10 */ /* 0x000fe40008fe4405 */
[C---:B------:R-:W-:Y:S02]  /*5c50*/  ISETP.LT.OR P2, PT, R0.reuse, 0xa, !P4 ;  /* 0x0000000a0000780c */ /* 0x040fe40006741670 */
[----:B------:R-:W-:-:S11]  /*5c60*/  ISETP.LT.OR P1, PT, R0, 0xa, !P3 ;  /* 0x0000000a0000780c */ /* 0x000fd60005f21670 */
[----:B------:R-:W-:Y:S05]  /*5c70*/  @P2 BRA `(.L_x_63) ;  /* 0x00000000000c2947 */ /* 0x000fea0003800000 */
[----:B------:R-:W2:Y:S02]  /*5c80*/  LDG.E.U8 R2, desc[UR56][R10.64+0x9] ;  /* 0x000009380a027981 */ /* 0x000ea4000c1e1100 */
[----:B--2---:R-:W-:-:S05]  /*5c90*/  PRMT R3, R2, 0x8880, RZ ;  /* 0x0000888002037816 */ /* 0x004fca00000000ff */
[----:B------:R-:W-:-:S07]  /*5ca0*/  IMAD R3, R3, R17, RZ ;  /* 0x0000001103037224 */ /* 0x000fce00078e02ff */
.L_x_63:
[----:B------:R-:W-:Y:S05]  /*5cb0*/  BSYNC B1 ;  /* 0x0000000000017941 */ /* 0x000fea0003800000 */
.L_x_62:
        /* <DEDUP_REMOVED lines=8> */
.L_x_65:
[----:B------:R-:W-:Y:S05]  /*5d40*/  BSYNC B1 ;  /* 0x0000000000017941 */ /* 0x000fea0003800000 */
.L_x_64:
[----:B-1----:R-:W2:Y:S01]  /*5d50*/  LDL.LU R18, [R1+0x18] ;  /* 0x0000180001127983 */ /* 0x002ea20000300800 */
[----:B------:R-:W-:Y:S01]  /*5d60*/  BSSY B1, `(.L_x_66) ;  /* 0x0000008000017945 */ /* 0x000fe20003800000 */
[----:B--2---:R-:W-:-:S05]  /*5d70*/  @!P0 IMAD R18, R18, R16, R3 ;  /* 0x0000001012128224 */ /* 0x004fca00078e0203 */
[----:B------:R1:W-:Y:S02]  /*5d80*/  @!P0 STG.E.U8 desc[UR56][R14.64+0x8], R18 ;  /* 0x000008120e008986 */ /* 0x0003e4000c101138 */
[----:B-1----:R-:W-:Y:S01]  /*5d90*/  @!P1 IADD3 R14, P0, R8, UR41, RZ ;  /* 0x00000029080e9c10 */ /* 0x002fe2000ff1e0ff */
[----:B------:R-:W-:-:S12]  /*5da0*/  @P1 BRA `(.L_x_67) ;  /* 0x00000000000c1947 */ /* 0x000fd80003800000 */
[----:B------:R-:W2:Y:S02]  /*5db0*/  LDG.E.U8 R2, desc[UR56][R12.64+0x9] ;  /* 0x000009380c027981 */ /* 0x000ea4000c1e1100 */
[----:B--2---:R-:W-:-:S05]  /*5dc0*/  PRMT R3, R2, 0x8880, RZ ;  /* 0x0000888002037816 */ /* 0x004fca00000000ff */
[----:B------:R-:W-:-:S07]  /*5dd0*/  IMAD R3, R3, R17, RZ ;  /* 0x0000001103037224 */ /* 0x000fce00078e02ff */
.L_x_67:
[----:B------:R-:W-:Y:S05]  /*5de0*/  BSYNC B1 ;  /* 0x0000000000017941 */ /* 0x000fea0003800000 */
.L_x_66:
[----:B------:R-:W2:Y:S01]  /*5df0*/  LDL.LU R18, [R1+0x1c] ;  /* 0x00001c0001127983 */ /* 0x000ea20000300800 */
[----:B------:R-:W-:-:S03]  /*5e00*/  @!P1 IADD3.X R15, R9, UR40, RZ, P0, !PT ;  /* 0x00000028090f9c10 */ /* 0x000fc600087fe4ff */
[----:B------:R1:W-:Y:S04]  /*5e10*/  STL.64 [R1+0x70], R12 ;  /* 0x0000700c01007387 */ /* 0x0003e80000100a00 */
[----:B-1----:R-:W3:Y:S04]  /*5e20*/  LDL.64 R12, [R1+0x50] ;  /* 0x00005000010c7983 */ /* 0x002ee80000100a00 */
[----:B------:R1:W-:Y:S04]  /*5e30*/  STL [R1+0x6c], R10 ;  /* 0x00006c0a01007387 */ /* 0x0003e80000100800 */
[----:B-1----:R-:W4:Y:S04]  /*5e40*/  LDL R10, [R1+0x48] ;  /* 0x00004800010a7983 */ /* 0x002f280000100800 */
[----:B------:R1:W-:Y:S04]  /*5e50*/  STL [R1+0x68], R2 ;  /* 0x0000680201007387 */ /* 0x0003e80000100800 */
[----:B-1----:R-:W4:Y:S01]  /*5e60*/  LDL R2, [R1+0x44] ;  /* 0x0000440001027983 */ /* 0x002f220000100800 */
[----:B--2---:R-:W-:-:S05]  /*5e70*/  @!P1 IMAD R18, R18, R16, R3 ;  /* 0x0000001012129224 */ /* 0x004fca00078e0203 */
[----:B------:R1:W-:Y:S04]  /*5e80*/  @!P1 STG.E.U8 desc[UR56][R14.64+0x9], R18 ;  /* 0x000009120e009986 */ /* 0x0003e8000c101138 */
[----:B-1----:R-:W2:Y:S01]  /*5e90*/  LDL R15, [R1+0x40] ;  /* 0x00004000010f7983 */ /* 0x002ea20000100800 */
[----:B------:R-:W-:Y:S02]  /*5ea0*/  IADD3 R237, P0, R7, 0x100, RZ ;  /* 0x0000010007ed7810 */ /* 0x000fe40007f1e0ff */
[----:B------:R-:W-:Y:S02]  /*5eb0*/  ISETP.GE.AND P2, PT, R6, 0x101, PT ;  /* 0x000001010600780c */ /* 0x000fe40003f46270 */
[----:B------:R-:W-:Y:S01]  /*5ec0*/  LOP3.LUT R236, R236, 0xfffffffd, RZ, 0xc0, !PT ;  /* 0xfffffffdecec7812 */ /* 0x000fe200078ec0ff */
[----:B------:R-:W-:Y:S01]  /*5ed0*/  IMAD.X R14, RZ, RZ, UR7, P0 ;  /* 0x00000007ff0e7e24 */ /* 0x000fe200080e06ff */
[----:B------:R-:W-:Y:S01]  /*5ee0*/  ISETP.LT.OR P0, PT, R0, 0x1, !P2 ;  /* 0x000000010000780c */ /* 0x000fe20005701670 */
[----:B------:R-:W-:Y:S08]  /*5ef0*/  BSSY B1, `(.L_x_68) ;  /* 0x0000011000017945 */ /* 0x000ff00003800000 */
[----:B------:R-:W-:Y:S01]  /*5f00*/  @P2 LOP3.LUT R236, R236, 0x2, RZ, 0xfc, !PT ;  /* 0x00000002ecec2812 */ /* 0x000fe200078efcff */
[----:B--2---:R-:W-:-:S02]  /*5f10*/  IMAD R18, R14, R15, RZ ;  /* 0x0000000f0e127224 */ /* 0x004fc400078e02ff */
[C---:B---3--:R-:W-:Y:S02]  /*5f20*/  IMAD.WIDE.U32 R14, R237.reuse, R15, R12 ;  /* 0x0000000fed0e7225 */ /* 0x048fe400078e000c */
[----:B------:R1:W5:Y:S02]  /*5f30*/  LDL.LU.64 R12, [R1+0x70] ;  /* 0x00007000010c7983 */ /* 0x0003640000300a00 */
[----:B----4-:R-:W-:Y:S02]  /*5f40*/  IMAD R2, R237, R2, R18 ;  /* 0x00000002ed027224 */ /* 0x010fe400078e0212 */
[----:B------:R-:W2:Y:S01]  /*5f50*/  LDL R18, [R1+0x4c] ;  /* 0x00004c0001127983 */ /* 0x000ea20000100800 */
[----:B------:R-:W-:-:S03]  /*5f60*/  IADD3 R14, P1, R14, R10, RZ ;  /* 0x0000000a0e0e7210 */ /* 0x000fc60007f3e0ff */
[----:B------:R1:W5:Y:S04]  /*5f70*/  LDL.LU R10, [R1+0x6c] ;  /* 0x00006c00010a7983 */ /* 0x0003680000300800 */
[----:B------:R3:W-:Y:S01]  /*5f80*/  STL [R1], R2 ;  /* 0x0000000201007387 */ /* 0x0007e20000100800 */
[----:B--2---:R-:W-:-:S03]  /*5f90*/  IADD3.X R15, R18, R15, R2, P1, !PT ;  /* 0x0000000f120f7210 */ /* 0x004fc60000ffe402 */
[----:B---3--:R1:W5:Y:S01]  /*5fa0*/  LDL.LU R2, [R1+0x68] ;  /* 0x0000680001027983 */ /* 0x0083620000300800 */
[----:B------:R-:W-:Y:S01]  /*5fb0*/  @!P0 IADD3 R18, P1, R4, UR43, RZ ;  /* 0x0000002b04128c10 */ /* 0x000fe2000ff3e0ff */
[----:B------:R-:W-:-:S12]  /*5fc0*/  @P0 BRA `(.L_x_69) ;  /* 0x00000000000c0947 */ /* 0x000fd80003800000 */
[----:B-----5:R-:W2:Y:S02]  /*5fd0*/  LDG.E.U8 R2, desc[UR56][R14.64] ;  /* 0x000000380e027981 */ /* 0x020ea4000c1e1100 */
[----:B--2---:R-:W-:-:S05]  /*5fe0*/  PRMT R3, R2, 0x8880, RZ ;  /* 0x0000888002037816 */ /* 0x004fca00000000ff */
[----:B------:R-:W-:-:S07]  /*5ff0*/  IMAD R3, R3, R17, RZ ;  /* 0x0000001103037224 */ /* 0x000fce00078e02ff */
.L_x_69:
[----:B------:R-:W-:Y:S05]  /*6000*/  BSYNC B1 ;  /* 0x0000000000017941 */ /* 0x000fea0003800000 */
.L_x_68:
[----:B-----5:R2:W-:Y:S04]  /*6010*/  STL [R1+0x7c], R12 ;  /* 0x00007c0c01007387 */ /* 0x0205e80000100800 */
[----:B--2---:R-:W2:Y:S04]  /*6020*/  LDL.LU R12, [R1] ;  /* 0x00000000010c7983 */ /* 0x004ea80000300800 */
[----:B------:R3:W-:Y:S01]  /*6030*/  STL [R1+0x78], R11 ;  /* 0x0000780b01007387 */ /* 0x0007e20000100800 */
[----:B------:R-:W-:Y:S01]  /*6040*/  @!P0 IMAD R224, R224, R16, R3 ;  /* 0x00000010e0e08224 */ /* 0x000fe200078e0203 */
[----:B------:R-:W-:-:S02]  /*6050*/  @!P0 IADD3.X R19, R5, UR42, RZ, P1, !PT ;  /* 0x0000002a05138c10 */ /* 0x000fc40008ffe4ff */
[----:B---3--:R-:W3:Y:S04]  /*6060*/  LDL R11, [R1+0x40] ;  /* 0x00004000010b7983 */ /* 0x008ee80000100800 */
[----:B------:R4:W-:Y:S04]  /*6070*/  STL [R1+0x74], R10 ;  /* 0x0000740a01007387 */ /* 0x0009e80000100800 */
[----:B----4-:R-:W4:Y:S04]  /*6080*/  LDL R10, [R1+0x48] ;  /* 0x00004800010a7983 */ /* 0x010f280000100800 */
[----:B------:R0:W-:Y:S04]  /*6090*/  STL [R1+0x70], R2 ;  /* 0x0000700201007387 */ /* 0x0001e80000100800 */
[----:B0-----:R-:W2:Y:S04]  /*60a0*/  LDL.LU R2, [R1+0x44] ;  /* 0x0000440001027983 */ /* 0x001ea80000300800 */
[----:B------:R0:W-:Y:S04]  /*60b0*/  STL.64 [R1+0x68], R8 ;  /* 0x0000680801007387 */ /* 0x0001e80000100a00 */
[----:B------:R1:W-:Y:S04]  /*60c0*/  @!P0 STG.E.U8 desc[UR56][R18.64], R224 ;  /* 0x000000e012008986 */ /* 0x0003e8000c101138 */
[----:B0-----:R-:W4:Y:S04]  /*60d0*/  LDL.64 R8, [R1+0x50] ;  /* 0x0000500001087983 */ /* 0x001f280000100a00 */
[----:B-1----:R-:W4:Y:S01]  /*60e0*/  LDL R224, [R1+0x4c] ;  /* 0x00004c0001e07983 */ /* 0x002f220000100800 */
[----:B------:R-:W-:-:S05]  /*60f0*/  IADD3 R7, P0, R7, 0x180, RZ ;  /* 0x0000018007077810 */ /* 0x000fca0007f1e0ff */
[----:B------:R-:W-:-:S04]  /*6100*/  IMAD.X R18, RZ, RZ, UR7, P0 ;  /* 0x00000007ff127e24 */ /* 0x000fc800080e06ff */
[----:B---3--:R-:W-:-:S04]  /*6110*/  IMAD R18, R18, R11, RZ ;  /* 0x0000000b12127224 */ /* 0x008fc800078e02ff */
[----:B--2---:R-:W-:Y:S02]  /*6120*/  IMAD R2, R7, R2, R18 ;  /* 0x0000000207027224 */ /* 0x004fe400078e0212 */
[----:B------:R-:W-:-:S04]  /*6130*/  IMAD.WIDE.U32 R18, R237, R11, R22 ;  /* 0x0000000bed127225 */ /* 0x000fc800078e0016 */
[----:B------:R-:W-:Y:S01]  /*6140*/  IMAD.IADD R19, R12, 0x1, R19 ;  /* 0x000000010c137824 */ /* 0x000fe200078e0213 */
[----:B----4-:R-:W-:Y:S01]  /*6150*/  IADD3 R18, P0, P1, R20, R10, R18 ;  /* 0x0000000a14127210 */ /* 0x010fe2000791e012 */
[----:B------:R-:W-:Y:S01]  /*6160*/  IMAD.WIDE.U32 R22, R7, R11, R22 ;  /* 0x0000000b07167225 */ /* 0x000fe200078e0016 */
[----:B------:R0:W5:Y:S04]  /*6170*/  LDL.LU R12, [R1+0x7c] ;  /* 0x00007c00010c7983 */ /* 0x0001680000300800 */
[----:B------:R1:W-:Y:S04]  /*6180*/  STL [R1+0x8], R2 ;  /* 0x0000080201007387 */ /* 0x0003e80000100800 */
[----:B------:R0:W5:Y:S01]  /*6190*/  LDL.LU R11, [R1+0x78] ;  /* 0x00007800010b7983 */ /* 0x0001620000300800 */
[----:B------:R-:W-:-:S02]  /*61a0*/  IADD3.X R19, R9, R224, R19, P0, P1 ;  /* 0x000000e009137210 */ /* 0x000fc400007e2413 */
[----:B------:R-:W-:Y:S01]  /*61b0*/  IADD3 R20, P0, P1, R20, R10, R22 ;  /* 0x0000000a14147210 */ /* 0x000fe2000791e016 */
[----:B------:R-:W-:Y:S01]  /*61c0*/  IMAD.IADD R22, R2, 0x1, R23 ;  /* 0x0000000102167824 */ /* 0x000fe200078e0217 */
[----:B------:R0:W5:Y:S04]  /*61d0*/  LDL.LU R10, [R1+0x74] ;  /* 0x00007400010a7983 */ /* 0x0001680000300800 */
[----:B-1----:R0:W5:Y:S01]  /*61e0*/  LDL.LU R2, [R1+0x70] ;  /* 0x0000700001027983 */ /* 0x0021620000300800 */
[----:B------:R-:W-:-:S03]  /*61f0*/  IADD3.X R21, R9, R224, R22, P0, P1 ;  /* 0x000000e009157210 */ /* 0x000fc600007e2416 */
[----:B------:R0:W5:Y:S01]  /*6200*/  LDL.LU.64 R8, [R1+0x68] ;  /* 0x0000680001087983 */ /* 0x0001620000300a00 */
[----:B------:R-:W-:Y:S01]  /*6210*/  ISETP.LT.OR P1, PT, R0, 0x2, !P2 ;  /* 0x000000020000780c */ /* 0x000fe20005721670 */
[----:B------:R-:W-:Y:S01]  /*6220*/  BSSY B1, `(.L_x_70) ;  /* 0x0000006000017945 */ /* 0x000fe20003800000 */
[----:B------:R-:W-:-:S11]  /*6230*/  ISETP.GE.AND P2, PT, R6, 0x109, PT ;  /* 0x000001090600780c */ /* 0x000fd60003f46270 */
[----:B0-----:R-:W-:Y:S05]  /*6240*/  @P1 BRA `(.L_x_71) ;  /* 0x00000000000c1947 */ /* 0x001fea0003800000 */
[----:B-----5:R-:W2:Y:S02]  /*6250*/  LDG.E.U8 R2, desc[UR56][R14.64+0x1] ;  /* 0x000001380e027981 */ /* 0x020ea4000c1e1100 */
[----:B--2---:R-:W-:-:S05]  /*6260*/  PRMT R3, R2, 0x8880, RZ ;  /* 0x0000888002037816 */ /* 0x004fca00000000ff */
[----:B------:R-:W-:-:S07]  /*6270*/  IMAD R3, R3, R17, RZ ;  /* 0x0000001103037224 */ /* 0x000fce00078e02ff */
.L_x_71:
[----:B------:R-:W-:Y:S05]  /*6280*/  BSYNC B1 ;  /* 0x0000000000017941 */ /* 0x000fea0003800000 */
.L_x_70:
[----:B------:R-:W-:Y:S01]  /*6290*/  ISETP.LT.OR P0, PT, R0, 0x1, !P2 ;  /* 0x000000010000780c */ /* 0x000fe20005701670 */
[----:B------:R-:W-:Y:S01]  /*62a0*/  IMAD.U32 R22, RZ, RZ, UR41 ;  /* 0x00000029ff167e24 */ /* 0x000fe2000f8e00ff */
[----:B------:R0:W-:Y:S01]  /*62b0*/  STL.64 [R1+0x68], R6 ;  /* 0x0000680601007387 */ /* 0x0001e20000100a00 */
[----:B------:R-:W-:-:S10]  /*62c0*/  IMAD.U32 R23, RZ, RZ, UR40 ;  /* 0x00000028ff177e24 */ /* 0x000fd4000f8e00ff */
[----:B0-----:R-:W-:-:S04]  /*62d0*/  @!P0 IADD3 R6, P4, P5, R22, UR43, R4 ;  /* 0x0000002b16068c10 */ /* 0x001fc8000fd9e004 */
[----:B------:R-:W-:-:S05]  /*62e0*/  @!P0 IADD3.X R7, R23, UR42, R5, P4, P5 ;  /* 0x0000002a17078c10 */ /* 0x000fca000a7ea405 */
[----:B------:R0:W-:Y:S04]  /*62f0*/  @!P0 STL.64 [R1], R6 ;  /* 0x0000000601008387 */ /* 0x0001e80000100a00 */
[----:B0-----:R0:W5:Y:S01]  /*6300*/  LDL.LU.64 R6, [R1+0x68] ;  /* 0x0000680001067983 */ /* 0x0011620000300a00 */
[----:B------:R-:W-:Y:S01]  /*6310*/  IADD3 R22, P4, R4, UR43, RZ ;  /* 0x0000002b04167c10 */ /* 0x000fe2000ff9e0ff */
[----:B------:R-:W-:Y:S01]  /*6320*/  @!P1 IMAD R225, R225, R16, R3 ;  /* 0x00000010e1e19224 */ /* 0x000fe200078e0203 */
[----:B------:R-:W-:Y:S02]  /*6330*/  BSSY B1, `(.L_x_72) ;  /* 0x0000007000017945 */ /* 0x000fe40003800000 */
[----:B------:R-:W-:-:S05]  /*6340*/  IADD3.X R23, R5, UR42, RZ, P4, !PT ;  /* 0x0000002a05177c10 */ /* 0x000fca000a7fe4ff */
[----:B------:R0:W-:Y:S01]  /*6350*/  @!P1 STG.E.U8 desc[UR56][R22.64+0x1], R225 ;  /* 0x000001e116009986 */ /* 0x0001e2000c101138 */
[----:B------:R-:W-:Y:S05]  /*6360*/  @P0 BRA `(.L_x_73) ;  /* 0x00000000000c0947 */ /* 0x000fea0003800000 */
[----:B-----5:R-:W2:Y:S02]  /*6370*/  LDG.E.U8 R2, desc[UR56][R18.64] ;  /* 0x0000003812027981 */ /* 0x020ea4000c1e1100 */
[----:B--2---:R-:W-:-:S05]  /*6380*/  PRMT R3, R2, 0x8880, RZ ;  /* 0x0000888002037816 */ /* 0x004fca00000000ff */
[----:B------:R-:W-:-:S07]  /*6390*/  IMAD R3, R3, R17, RZ ;  /* 0x0000001103037224 */ /* 0x000fce00078e02ff */
.L_x_73:
[----:B------:R-:W-:Y:S05]  /*63a0*/  BSYNC B1 ;  /* 0x0000000000017941 */ /* 0x000fea0003800000 */
.L_x_72:
[----:B-----5:R1:W-:Y:S04]  /*63b0*/  STL.64 [R1+0x68], R6 ;  /* 0x0000680601007387 */ /* 0x0203e80000100a00 */
[----:B-1----:R-:W2:Y:S01]  /*63c0*/  LDL.LU.64 R6, [R1] ;  /* 0x0000000001067983 */ /* 0x002ea20000300a00 */
[----:B------:R-:W-:Y:S01]  /*63d0*/  @!P0 IMAD R226, R226, R16, R3 ;  /* 0x00000010e2e28224 */ /* 0x000fe200078e0203 */
[----:B------:R-:W-:Y:S01]  /*63e0*/  ISETP.LT.OR P1, PT, R0, 0x2, !P2 ;  /* 0x000000020000780c */ /* 0x000fe20005721670 */
[----:B------:R-:W-:Y:S02]  /*63f0*/  IMAD.U32 R224, RZ, RZ, UR41 ;  /* 0x00000029ffe07e24 */ /* 0x000fe4000f8e00ff */
[----:B0-----:R-:W-:Y:S01]  /*6400*/  IMAD.U32 R225, RZ, RZ, UR40 ;  /* 0x00000028ffe17e24 */ /* 0x001fe2000f8e00ff */
[----:B------:R-:W-:Y:S09]  /*6410*/  BSSY B1, `(.L_x_74) ;  /* 0x0000009000017945 */ /* 0x000ff20003800000 */
[----:B------:R-:W-:-:S04]  /*6420*/  @!P1 IADD3 R224, P4, P5, R224, UR43, R4 ;  /* 0x0000002be0e09c10 */ /* 0x000fc8000fd9e004 */
[----:B------:R-:W-:Y:S01]  /*6430*/  @!P1 IADD3.X R225, R225, UR42, R5, P4, P5 ;  /* 0x0000002ae1e19c10 */ /* 0x000fe2000a7ea405 */
[----:B--2---:R0:W-:Y:S04]  /*6440*/  @!P0 STG.E.U8 desc[UR56][R6.64], R226 ;  /* 0x000000e206008986 */ /* 0x0041e8000c101138 */
[----:B0-----:R0:W5:Y:S01]  /*6450*/  LDL.LU.64 R6, [R1+0x68] ;  /* 0x0000680001067983 */ /* 0x0011620000300a00 */
[----:B------:R-:W-:Y:S05]  /*6460*/  @P1 BRA `(.L_x_75) ;  /* 0x00000000000c1947 */ /* 0x000fea0003800000 */
[----:B------:R-:W2:Y:S02]  /*6470*/  LDG.E.U8 R2, desc[UR56][R18.64+0x1] ;  /* 0x0000013812027981 */ /* 0x000ea4000c1e1100 */
[----:B--2---:R-:W-:-:S05]  /*6480*/  PRMT R3, R2, 0x8880, RZ ;  /* 0x0000888002037816 */ /* 0x004fca00000000ff */
[----:B------:R-:W-:-:S07]  /*6490*/  IMAD R3, R3, R17, RZ ;  /* 0x0000001103037224 */ /* 0x000fce00078e02ff */
.L_x_75:
[----:B------:R-:W-:Y:S05]  /*64a0*/  BSYNC B1 ;  /* 0x0000000000017941 */ /* 0x000fea0003800000 */
.L_x_74:
[----:B------:R-:W-:Y:S01]  /*64b0*/  @!P1 IMAD R227, R227, R16, R3 ;  /* 0x00000010e3e39224 */ /* 0x000fe200078e0203 */
[----:B------:R-:W-:Y:S01]  /*64c0*/  LOP3.LUT P4, RZ, R236, 0x2, RZ, 0xc0, !PT ;  /* 0x00000002ecff7812 */ /* 0x000fe2000788c0ff */
[----:B------:R-:W-:Y:S03]  /*64d0*/  BSSY B1, `(.L_x_76) ;  /* 0x0000007000017945 */ /* 0x000fe60003800000 */
[----:B------:R1:W-:Y:S01]  /*64e0*/  @!P1 STG.E.U8 desc[UR56][R224.64+0x1], R227 ;  /* 0x000001e3e0009986 */ /* 0x0003e2000c101138 */
[----:B------:R-:W-:-:S13]  /*64f0*/  ISETP.LT.OR P0, PT, R0, 0x9, !P4 ;  /* 0x000000090000780c */ /* 0x000fda0006701670 */
[----:B-1----:R-:W-:Y:S05]  /*6500*/  @P0 BRA `(.L_x_77) ;  /* 0x00000000000c0947 */ /* 0x002fea0003800000 */
[----:B------:R-:W2:Y:S02]  /*6510*/  LDG.E.U8 R2, desc[UR56][R14.64+0x8] ;  /* 0x000008380e027981 */ /* 0x000ea4000c1e1100 */
[----:B--2---:R-:W-:-:S05]  /*6520*/  PRMT R3, R2, 0x8880, RZ ;  /* 0x0000888002037816 */ /* 0x004fca00000000ff */
[----:B------:R-:W-:-:S07]  /*6530*/  IMAD R3, R3, R17, RZ ;  /* 0x0000001103037224 */ /* 0x000fce00078e02ff */
.L_x_77:
[----:B------:R-:W-:Y:S05]  /*6540*/  BSYNC B1 ;  /* 0x0000000000017941 */ /* 0x000fea0003800000 */
.L_x_76:
[----:B------:R-:W-:Y:S01]  /*6550*/  @!P0 IMAD R228, R228, R16, R3 ;  /* 0x00000010e4e48224 */ /* 0x000fe200078e0203 */
[----:B------:R-:W-:Y:S04]  /*6560*/  BSSY B1, `(.L_x_78) ;  /* 0x0000007000017945 */ /* 0x000fe80003800000 */
[----:B------:R1:W-:Y:S01]  /*6570*/  @!P0 STG.E.U8 desc[UR56][R22.64+0x8], R228 ;  /* 0x000008e416008986 */ /* 0x0003e2000c101138 */
[----:B------:R-:W-:-:S13]  /*6580*/  ISETP.LT.OR P0, PT, R0, 0xa, !P4 ;  /* 0x0000000a0000780c */ /* 0x000fda0006701670 */
[----:B-1----:R-:W-:Y:S05]  /*6590*/  @P0 BRA `(.L_x_79) ;  /* 0x00000000000c0947 */ /* 0x002fea0003800000 */
[----:B------:R-:W2:Y:S02]  /*65a0*/  LDG.E.U8 R2, desc[UR56][R14.64+0x9] ;  /* 0x000009380e027981 */ /* 0x000ea4000c1e1100 */
[----:B--2---:R-:W-:-:S05]  /*65b0*/  PRMT R3, R2, 0x8880, RZ ;  /* 0x0000888002037816 */ /* 0x004fca00000000ff */
[----:B------:R-:W-:-:S07]  /*65c0*/  IMAD R3, R3, R17, RZ ;  /* 0x0000001103037224 */ /* 0x000fce00078e02ff */
.L_x_79:
[----:B------:R-:W-:Y:S05]  /*65d0*/  BSYNC B1 ;  /* 0x0000000000017941 */ /* 0x000fea0003800000 */
.L_x_78:
        /* <DEDUP_REMOVED lines=8> */
.L_x_81:
[----:B------:R-:W-:Y:S05]  /*6660*/  BSYNC B1 ;  /* 0x0000000000017941 */ /* 0x000fea0003800000 */
.L_x_80:
[----:B------:R-:W-:Y:S01]  /*6670*/  ISETP.LT.OR P1, PT, R0, 0xa, !P2 ;  /* 0x0000000a0000780c */ /* 0x000fe20005721670 */
[----:B------:R-:W-:Y:S01]  /*6680*/  IMAD.U32 R226, RZ, RZ, UR41 ;  /* 0x00000029ffe27e24 */ /* 0x000fe2000f8e00ff */
[----:B------:R-:W2:Y:S01]  /*6690*/  LDL.LU R228, [R1+0x40] ;  /* 0x0000400001e47983 */ /* 0x000ea20000300800 */
[----:B------:R-:W-:Y:S02]  /*66a0*/  IMAD.U32 R224, RZ, RZ, UR40 ;  /* 0x00000028ffe07e24 */ /* 0x000fe4000f8e00ff */
[----:B------:R-:W-:-:S08]  /*66b0*/  @!P0 IMAD R230, R230, R16, R3 ;  /* 0x00000010e6e68224 */ /* 0x000fd000078e0203 */
[----:B------:R-:W-:-:S04]  /*66c0*/  @!P1 IADD3 R226, P4, P5, R226, UR43, R4 ;  /* 0x0000002be2e29c10 */ /* 0x000fc8000fd9e004 */
[----:B------:R-:W-:Y:S02]  /*66d0*/  @!P1 IADD3.X R227, R224, UR42, R5, P4, P5 ;  /* 0x0000002ae0e39c10 */ /* 0x000fe4000a7ea405 */
[----:B------:R-:W-:-:S04]  /*66e0*/  @!P0 IADD3 R224, P4, R22, UR41, RZ ;  /* 0x0000002916e08c10 */ /* 0x000fc8000ff9e0ff */
[----:B------:R-:W-:-:S05]  /*66f0*/  @!P0 IADD3.X R225, R23, UR40, RZ, P4, !PT ;  /* 0x0000002817e18c10 */ /* 0x000fca000a7fe4ff */
[----:B------:R1:W-:Y:S04]  /*6700*/  @!P0 STG.E.U8 desc[UR56][R224.64+0x8], R230 ;  /* 0x000008e6e0008986 */ /* 0x0003e8000c101138 */
[----:B-1----:R-:W2:Y:S01]  /*6710*/  LDL.LU.64 R224, [R1+0x50] ;  /* 0x0000500001e07983 */ /* 0x002ea20000300a00 */
[----:B------:R-:W-:Y:S01]  /*6720*/  BSSY B1, `(.L_x_82) ;  /* 0x0000006000017945 */ /* 0x000fe20003800000 */
[----:B--2--5:R-:W-:-:S03]  /*6730*/  IMAD.WIDE.U32 R224, R7, R228, R224 ;  /* 0x000000e407e07225 */ /* 0x024fc600078e00e0 */
[----:B------:R-:W-:Y:S05]  /*6740*/  @P1 BRA `(.L_x_83) ;  /* 0x00000000000c1947 */ /* 0x000fea0003800000 */
[----:B------:R-:W2:Y:S02]  /*6750*/  LDG.E.U8 R2, desc[UR56][R18.64+0x9] ;  /* 0x0000093812027981 */ /* 0x000ea4000c1e1100 */
[----:B--2---:R-:W-:-:S05]  /*6760*/  PRMT R3, R2, 0x8880, RZ ;  /* 0x0000888002037816 */ /* 0x004fca00000000ff */
[----:B------:R-:W-:-:S07]  /*6770*/  IMAD R3, R3, R17, RZ ;  /* 0x0000001103037224 */ /* 0x000fce00078e02ff */
.L_x_83:
[----:B------:R-:W-:Y:S05]  /*6780*/  BSYNC B1 ;  /* 0x0000000000017941 */ /* 0x000fea0003800000 */
.L_x_82:
[----:B------:R-:W2:Y:S04]  /*6790*/  LDL.LU R230, [R1+0x48] ;  /* 0x0000480001e67983 */ /* 0x000ea80000300800 */
[----:B------:R-:W3:Y:S04]  /*67a0*/  LDL.LU R229, [R1+0x8] ;  /* 0x0000080001e57983 */ /* 0x000ee80000300800 */
[----:B------:R-:W3:Y:S01]  /*67b0*/  LDL.LU R7, [R1+0x4c] ;  /* 0x00004c0001077983 */ /* 0x000ee20000300800 */
[----:B------:R-:W-:-:S05]  /*67c0*/  @!P1 IMAD R231, R231, R16, R3 ;  /* 0x00000010e7e79224 */ /* 0x000fca00078e0203 */
[----:B------:R1:W-:Y:S01]  /*67d0*/  @!P1 STG.E.U8 desc[UR56][R226.64+0x9], R231 ;  /* 0x000009e7e2009986 */ /* 0x0003e2000c101138 */
[----:B------:R-:W-:Y:S02]  /*67e0*/  ISETP.GE.AND P1, PT, R6, 0x181, PT ;  /* 0x000001810600780c */ /* 0x000fe40003f26270 */
[----:B--2---:R-:W-:-:S04]  /*67f0*/  IADD3 R224, P0, R224, R230, RZ ;  /* 0x000000e6e0e07210 */ /* 0x004fc80007f1e0ff */
[----:B---3--:R-:W-:Y:S02]  /*6800*/  IADD3.X R225, R7, R225, R229, P0, !PT ;  /* 0x000000e107e17210 */ /* 0x008fe400007fe4e5 */
[----:B------:R-:W-:-:S13]  /*6810*/  ISETP.LT.OR P0, PT, R0, 0x1, !P1 ;  /* 0x000000010000780c */ /* 0x000fda0004f01670 */
[----:B------:R-:W2:Y:S01]  /*6820*/  @!P0 LDG.E.U8 R2, desc[UR56][R224.64] ;  /* 0x00000038e0028981 */ /* 0x000ea2000c1e1100 */
[----:B------:R-:W-:Y:S01]  /*6830*/  IMAD.U32 R230, RZ, RZ, UR9 ;  /* 0x00000009ffe67e24 */ /* 0x000fe2000f8e00ff */
[----:B------:R-:W-:Y:S01]  /*6840*/  BSSY B1, `(.L_x_84) ;  /* 0x000000f000017945 */ /* 0x000fe20003800000 */
[----:B-1----:R-:W-:Y:S02]  /*6850*/  IMAD.U32 R226, RZ, RZ, UR8 ;  /* 0x00000008ffe27e24 */ /* 0x002fe4000f8e00ff */
[----:B------:R-:W-:Y:S02]  /*6860*/  IMAD R230, R230, 0x180, RZ ;  /* 0x00000180e6e67824 */ /* 0x000fe400078e02ff */
[----:B------:R-:W-:-:S04]  /*6870*/  IMAD.WIDE.U32 R226, R226, 0x180, R4 ;  /* 0x00000180e2e27825 */ /* 0x000fc800078e0004 */
[----:B------:R-:W-:Y:S02]  /*6880*/  IMAD.IADD R229, R227, 0x1, R230 ;  /* 0x00000001e3e57824 */ /* 0x000fe400078e02e6 */
[----:B------:R-:W-:Y:S01]  /*6890*/  @!P0 IMAD.MOV.U32 R228, RZ, RZ, R226 ;  /* 0x000000ffffe48224 */ /* 0x000fe200078e00e2 */
[----:B--2---:R-:W-:-:S05]  /*68a0*/  @!P0 PRMT R7, R2, 0x8880, RZ ;  /* 0x0000888002078816 */ /* 0x004fca00000000ff */
[----:B------:R-:W-:-:S04]  /*68b0*/  @!P0 IMAD R3, R7, R17, RZ ;  /* 0x0000001107038224 */ /* 0x000fc800078e02ff */
[----:B------:R-:W-:-:S05]  /*68c0*/  @!P0 IMAD R216, R216, R16, R3 ;  /* 0x00000010d8d88224 */ /* 0x000fca00078e0203 */
[----:B------:R1:W-:Y:S01]  /*68d0*/  @!P0 STG.E.U8 desc[UR56][R228.64], R216 ;  /* 0x000000d8e4008986 */ /* 0x0003e2000c101138 */
[----:B------:R-:W-:-:S13]  /*68e0*/  ISETP.LT.OR P0, PT, R0, 0x2, !P1 ;  /* 0x000000020000780c */ /* 0x000fda0004f01670 */
[----:B-1----:R-:W-:Y:S05]  /*68f0*/  @P0 BRA `(.L_x_85) ;  /* 0x00000000000c0947 */ /* 0x002fea0003800000 */
[----:B------:R-:W2:Y:S02]  /*6900*/  LDG.E.U8 R2, desc[UR56][R224.64+0x1] ;  /* 0x00000138e0027981 */ /* 0x000ea4000c1e1100 */
[----:B--2---:R-:W-:-:S05]  /*6910*/  PRMT R3, R2, 0x8880, RZ ;  /* 0x0000888002037816 */ /* 0x004fca00000000ff */
[----:B------:R-:W-:-:S07]  /*6920*/  IMAD R3, R3, R17, RZ ;  /* 0x0000001103037224 */ /* 0x000fce00078e02ff */
.L_x_85:
[----:B------:R-:W-:Y:S05]  /*6930*/  BSYNC B1 ;  /* 0x0000000000017941 */ /* 0x000fea0003800000 */
.L_x_84:
[----:B------:R-:W-:Y:S01]  /*6940*/  @!P0 IMAD R7, R217, R16, R3 ;  /* 0x00000010d9078224 */ /* 0x000fe200078e0203 */
[----:B------:R-:W-:Y:S01]  /*6950*/  BSSY B1, `(.L_x_86) ;  /* 0x000000c000017945 */ /* 0x000fe20003800000 */
[----:B------:R-:W-:Y:S02]  /*6960*/  @!P0 IMAD.MOV.U32 R216, RZ, RZ, R226 ;  /* 0x000000ffffd88224 */ /* 0x000fe400078e00e2 */
[----:B------:R-:W-:-:S05]  /*6970*/  @!P0 IMAD.MOV.U32 R217, RZ, RZ, R229 ;  /* 0x000000ffffd98224 */ /* 0x000fca00078e00e5 */
[----:B------:R1:W-:Y:S01]  /*6980*/  @!P0 STG.E.U8 desc[UR56][R216.64+0x1], R7 ;  /* 0x00000107d8008986 */ /* 0x0003e2000c101138 */
[----:B------:R-:W-:-:S04]  /*6990*/  ISETP.GE.AND P0, PT, R6, 0x189, PT ;  /* 0x000001890600780c */ /* 0x000fc80003f06270 */
[----:B------:R-:W-:-:S13]  /*69a0*/  ISETP.LT.OR P4, PT, R0, 0x1, !P0 ;  /* 0x000000010000780c */ /* 0x000fda0004781670 */
[----:B------:R-:W-:-:S04]  /*69b0*/  @!P4 IADD3 R6, P5, R226, UR41, RZ ;  /* 0x00000029e206cc10 */ /* 0x000fc8000ffbe0ff */
[----:B-1----:R-:W-:Y:S01]  /*69c0*/  @!P4 IADD3.X R7, R229, UR40, RZ, P5, !PT ;  /* 0x00000028e507cc10 */ /* 0x002fe2000affe4ff */
[----:B------:R-:W-:Y:S08]  /*69d0*/  @P4 BRA `(.L_x_87) ;  /* 0x00000000000c4947 */ /* 0x000ff00003800000 */
[----:B------:R-:W2:Y:S02]  /*69e0*/  LDG.E.U8 R2, desc[UR56][R20.64] ;  /* 0x0000003814027981 */ /* 0x000ea4000c1e1100 */
[----:B--2---:R-:W-:-:S05]  /*69f0*/  PRMT R3, R2, 0x8880, RZ ;  /* 0x0000888002037816 */ /* 0x004fca00000000ff */
[----:B------:R-:W-:-:S07]  /*6a00*/  IMAD R3, R3, R17, RZ ;  /* 0x0000001103037224 */ /* 0x000fce00078e02ff */
.L_x_87:
[----:B------:R-:W-:Y:S05]  /*6a10*/  BSYNC B1 ;  /* 0x0000000000017941 */ /* 0x000fea0003800000 */
.L_x_86:
[----:B------:R-:W-:Y:S01]  /*6a20*/  @!P4 IMAD R218, R218, R16, R3 ;  /* 0x00000010dadac224 */ /* 0x000fe200078e0203 */
[----:B------:R-:W-:Y:S04]  /*6a30*/  BSSY B1, `(.L_x_88) ;  /* 0x0000009000017945 */ /* 0x000fe80003800000 */
[----:B------:R1:W-:Y:S01]  /*6a40*/  @!P4 STG.E.U8 desc[UR56][R6.64], R218 ;  /* 0x000000da0600c986 */ /* 0x0003e2000c101138 */
[----:B------:R-:W-:-:S13]  /*6a50*/  ISETP.LT.OR P4, PT, R0, 0x2, !P0 ;  /* 0x000000020000780c */ /* 0x000fda0004781670 */
[----:B-1----:R-:W-:-:S04]  /*6a60*/  @!P4 IADD3 R6, P5, R226, UR41, RZ ;  /* 0x00000029e206cc10 */ /* 0x002fc8000ffbe0ff */
[----:B------:R-:W-:Y:S01]  /*6a70*/  @!P4 IADD3.X R7, R229, UR40, RZ, P5, !PT ;  /* 0x00000028e507cc10 */ /* 0x000fe2000affe4ff */
[----:B------:R-:W-:Y:S08]  /*6a80*/  @P4 BRA `(.L_x_89) ;  /* 0x00000000000c4947 */ /* 0x000ff00003800000 */
[----:B------:R-:W2:Y:S02]  /*6a90*/  LDG.E.U8 R2, desc[UR56][R20.64+0x1] ;  /* 0x0000013814027981 */ /* 0x000ea4000c1e1100 */
[----:B--2---:R-:W-:-:S05]  /*6aa0*/  PRMT R3, R2, 0x8880, RZ ;  /* 0x0000888002037816 */ /* 0x004fca00000000ff */
[----:B------:R-:W-:-:S07]  /*6ab0*/  IMAD R3, R3, R17, RZ ;  /* 0x0000001103037224 */ /* 0x000fce00078e02ff */
.L_x_89:
[----:B------:R-:W-:Y:S05]  /*6ac0*/  BSYNC B1 ;  /* 0x0000000000017941 */ /* 0x000fea0003800000 */
.L_x_88:
        /* <DEDUP_REMOVED lines=8> */
.L_x_91:
[----:B------:R-:W-:Y:S05]  /*6b50*/  BSYNC B1 ;  /* 0x0000000000017941 */ /* 0x000fea0003800000 */
.L_x_90:
[----:B------:R-:W-:Y:S01]  /*6b60*/  @!P4 IMAD R220, R220, R16, R3 ;  /* 0x00000010dcdcc224 */ /* 0x000fe200078e0203 */
[----:B------:R-:W-:Y:S01]  /*6b70*/  BSSY B1, `(.L_x_92) ;  /* 0x0000009000017945 */ /* 0x000fe20003800000 */
[----:B------:R-:W-:Y:S02]  /*6b80*/  @!P4 IMAD.MOV.U32 R6, RZ, RZ, R226 ;  /* 0x000000ffff06c224 */ /* 0x000fe400078e00e2 */
[----:B------:R-:W-:-:S05]  /*6b90*/  @!P4 IMAD.MOV.U32 R7, RZ, RZ, R229 ;  /* 0x000000ffff07c224 */ /* 0x000fca00078e00e5 */
[----:B------:R1:W-:Y:S01]  /*6ba0*/  @!P4 STG.E.U8 desc[UR56][R6.64+0x8], R220 ;  /* 0x000008dc0600c986 */ /* 0x0003e2000c101138 */
[----:B------:R-:W-:-:S13]  /*6bb0*/  ISETP.LT.OR P4, PT, R0, 0xa, !P1 ;  /* 0x0000000a0000780c */ /* 0x000fda0004f81670 */
[----:B-1----:R-:W-:Y:S05]  /*6bc0*/  @P4 BRA `(.L_x_93) ;  /* 0x00000000000c4947 */ /* 0x002fea0003800000 */
[----:B------:R-:W2:Y:S02]  /*6bd0*/  LDG.E.U8 R2, desc[UR56][R224.64+0x9] ;  /* 0x00000938e0027981 */ /* 0x000ea4000c1e1100 */
[----:B--2---:R-:W-:-:S05]  /*6be0*/  PRMT R3, R2, 0x8880, RZ ;  /* 0x0000888002037816 */ /* 0x004fca00000000ff */
[----:B------:R-:W-:-:S07]  /*6bf0*/  IMAD R3, R3, R17, RZ ;  /* 0x0000001103037224 */ /* 0x000fce00078e02ff */
.L_x_93:
[----:B------:R-:W-:Y:S05]  /*6c00*/  BSYNC B1 ;  /* 0x0000000000017941 */ /* 0x000fea0003800000 */
.L_x_92:
[----:B------:R-:W-:Y:S01]  /*6c10*/  @!P4 IMAD R221, R221, R16, R3 ;  /* 0x00000010ddddc224 */ /* 0x000fe200078e0203 */
[----:B------:R-:W-:Y:S01]  /*6c20*/  ISETP.LT.OR P5, PT, R0, 0x9, !P0 ;  /* 0x000000090000780c */ /* 0x000fe200047a1670 */
[----:B------:R-:W-:Y:S01]  /*6c30*/  @!P4 IMAD.MOV.U32 R6, RZ, RZ, R226 ;  /* 0x000000ffff06c224 */ /* 0x000fe200078e00e2 */
[----:B------:R-:W-:Y:S01]  /*6c40*/  LOP3.LUT R236, R236, 0xffffffbf, RZ, 0xc0, !PT ;  /* 0xffffffbfecec7812 */ /* 0x000fe200078ec0ff */
[----:B------:R-:W-:Y:S01]  /*6c50*/  @!P4 IMAD.MOV.U32 R7, RZ, RZ, R229 ;  /* 0x000000ffff07c224 */ /* 0x000fe200078e00e5 */
[----:B------:R-:W-:Y:S02]  /*6c60*/  BSSY B1, `(.L_x_94) ;  /* 0x000000a000017945 */ /* 0x000fe40003800000 */
[----:B------:R-:W-:Y:S02]  /*6c70*/  @P1 LOP3.LUT R236, R236, 0x40, RZ, 0xfc, !PT ;  /* 0x00000040ecec1812 */ /* 0x000fe400078efcff */
[----:B------:R1:W-:Y:S05]  /*6c80*/  @!P4 STG.E.U8 desc[UR56][R6.64+0x9], R221 ;  /* 0x000009dd0600c986 */ /* 0x0003ea000c101138 */
[----:B------:R-:W-:-:S04]  /*6c90*/  @!P5 IADD3 R216, P1, R226, UR41, RZ ;  /* 0x00000029e2d8dc10 */ /* 0x000fc8000ff3e0ff */
[----:B------:R-:W-:Y:S02]  /*6ca0*/  @!P5 IADD3.X R217, R229, UR40, RZ, P1, !PT ;  /* 0x00000028e5d9dc10 */ /* 0x000fe40008ffe4ff */
[----:B------:R-:W-:Y:S01]  /*6cb0*/  LOP3.LUT P1, RZ, R236, 0x40, RZ, 0xc0, !PT ;  /* 0x00000040ecff7812 */ /* 0x000fe2000782c0ff */
[----:B-1----:R-:W-:-:S12]  /*6cc0*/  @P5 BRA `(.L_x_95) ;  /* 0x00000000000c5947 */ /* 0x002fd80003800000 */
[----:B------:R-:W2:Y:S02]  /*6cd0*/  LDG.E.U8 R2, desc[UR56][R20.64+0x8] ;  /* 0x0000083814027981 */ /* 0x000ea4000c1e1100 */
[----:B--2---:R-:W-:-:S05]  /*6ce0*/  PRMT R3, R2, 0x8880, RZ ;  /* 0x0000888002037816 */ /* 0x004fca00000000ff */
[----:B------:R-:W-:-:S07]  /*6cf0*/  IMAD R3, R3, R17, RZ ;  /* 0x0000001103037224 */ /* 0x000fce00078e02ff */
.L_x_95:
[----:B------:R-:W-:Y:S05]  /*6d00*/  BSYNC B1 ;  /* 0x0000000000017941 */ /* 0x000fea0003800000 */
.L_x_94:
[----:B------:R-:W-:Y:S01]  /*6d10*/  @!P5 IMAD R222, R222, R16, R3 ;  /* 0x00000010deded224 */ /* 0x000fe200078e0203 */
[----:B------:R-:W-:Y:S01]  /*6d20*/  ISETP.LT.OR P4, PT, R0, 0xa, !P0 ;  /* 0x0000000a0000780c */ /* 0x000fe20004781670 */
[----:B------:R-:W-:Y:S01]  /*6d30*/  BSSY B1, `(.L_x_96) ;  /* 0x000000b000017945 */ /* 0x000fe20003800000 */
[----:B------:R-:W-:Y:S02]  /*6d40*/  LOP3.LUT R236, R236, 0xffffffbf, RZ, 0xc0, !PT ;  /* 0xffffffbfecec7812 */ /* 0x000fe400078ec0ff */
[----:B------:R1:W-:Y:S02]  /*6d50*/  @!P5 STG.E.U8 desc[UR56][R216.64+0x8], R222 ;  /* 0x000008ded800d986 */ /* 0x0003e4000c101138 */
[----:B------:R-:W-:-:S07]  /*6d60*/  @P1 LOP3.LUT R236, R236, 0x40, RZ, 0xfc, !PT ;  /* 0x00000040ecec1812 */ /* 0x000fce00078efcff */
[----:B------:R-:W-:-:S04]  /*6d70*/  @!P4 IADD3 R6, P1, R226, UR41, RZ ;  /* 0x00000029e206cc10 */ /* 0x000fc8000ff3e0ff */
[----:B------:R-:W-:Y:S02]  /*6d80*/  @!P4 IADD3.X R7, R229, UR40, RZ, P1, !PT ;  /* 0x00000028e507cc10 */ /* 0x000fe40008ffe4ff */
[----:B------:R-:W-:Y:S01]  /*6d90*/  LOP3.LUT P1, RZ, R236, 0x40, RZ, 0xc0, !PT ;  /* 0x00000040ecff7812 */ /* 0x000fe2000782c0ff */
[----:B-1----:R-:W-:-:S12]  /*6da0*/  @P4 BRA `(.L_x_97) ;  /* 0x00000000000c4947 */ /* 0x002fd80003800000 */
[----:B------:R-:W2:Y:S02]  /*6db0*/  LDG.E.U8 R2, desc[UR56][R20.64+0x9] ;  /* 0x0000093814027981 */ /* 0x000ea4000c1e1100 */
[----:B--2---:R-:W-:-:S05]  /*6dc0*/  PRMT R216, R2, 0x8880, RZ ;  /* 0x0000888002d87816 */ /* 0x004fca00000000ff */
[----:B------:R-:W-:-:S07]  /*6dd0*/  IMAD R3, R216, R17, RZ ;  /* 0x00000011d8037224 */ /* 0x000fce00078e02ff */
.L_x_97:
[----:B------:R-:W-:Y:S05]  /*6de0*/  BSYNC B1 ;  /* 0x0000000000017941 */ /* 0x000fea0003800000 */
.L_x_96:
        /* <DEDUP_REMOVED lines=9> */
.L_x_99:
[----:B------:R-:W-:Y:S05]  /*6e80*/  BSYNC B1 ;  /* 0x0000000000017941 */ /* 0x000fea0003800000 */
.L_x_98:
        /* <DEDUP_REMOVED lines=8> */
.L_x_101:
[----:B------:R-:W-:Y:S05]  /*6f10*/  BSYNC B1 ;  /* 0x0000000000017941 */ /* 0x000fea0003800000 */
.L_x_100:
        /* <DEDUP_REMOVED lines=13> */
.L_x_103:
[----:B------:R-:W-:Y:S05]  /*6ff0*/  BSYNC B1 ;  /* 0x0000000000017941 */ /* 0x000fea0003800000 */
.L_x_102:
        /* <DEDUP_REMOVED lines=13> */
.L_x_105:
[----:B------:R-:W-:Y:S05]  /*70d0*/  BSYNC B1 ;  /* 0x0000000000017941 */ /* 0x000fea0003800000 */
.L_x_104:
        /* <DEDUP_REMOVED lines=9> */
.L_x_107:
[----:B------:R-:W-:Y:S05]  /*7170*/  BSYNC B1 ;  /* 0x0000000000017941 */ /* 0x000fea0003800000 */
.L_x_106:
        /* <DEDUP_REMOVED lines=8> */
.L_x_109:
[----:B------:R-:W-:Y:S05]  /*7200*/  BSYNC B1 ;  /* 0x0000000000017941 */ /* 0x000fea0003800000 */
.L_x_108:
[----:B------:R-:W-:Y:S01]  /*7210*/  @!P4 IMAD R213, R213, R16, R3 ;  /* 0x00000010d5d5c224 */ /* 0x000fe200078e0203 */
[----:B------:R-:W-:Y:S01]  /*7220*/  ISETP.LT.OR P5, PT, R0, 0x19, !P6 ;  /* 0x000000190000780c */ /* 0x000fe200077a1670 */
[----:B------:R-:W-:Y:S01]  /*7230*/  BSSY B1, `(.L_x_110) ;  /* 0x000000a000017945 */ /* 0x000fe20003800000 */
[----:B------:R-:W-:Y:S02]  /*7240*/  P2R R208, PR, RZ, 0x1 ;  /* 0x00000001ffd07803 */ /* 0x000fe40000000000 */
[----:B------:R1:W-:Y:S09]  /*7250*/  @!P4 STG.E.U8 desc[UR56][R4.64+0x19], R213 ;  /* 0x000019d50400c986 */ /* 0x0003f2000c101138 */
[----:B------:R-:W-:-:S04]  /*7260*/  @!P5 IADD3 R6, P0, R4, UR41, RZ ;  /* 0x000000290406dc10 */ /* 0x000fc8000ff1e0ff */
[----:B------:R-:W-:Y:S02]  /*7270*/  @!P5 IADD3.X R7, R5, UR40, RZ, P0, !PT ;  /* 0x000000280507dc10 */ /* 0x000fe400087fe4ff */
[----:B------:R-:W-:Y:S01]  /*7280*/  ISETP.NE.AND P0, PT, R208, RZ, PT ;  /* 0x000000ffd000720c */ /* 0x000fe20003f05270 */
[----:B-1----:R-:W-:-:S12]  /*7290*/  @P5 BRA `(.L_x_111) ;  /* 0x00000000000c5947 */ /* 0x002fd80003800000 */
[----:B------:R-:W2:Y:S02]  /*72a0*/  LDG.E.U8 R2, desc[UR56][R232.64+0x18] ;  /* 0x00001838e8027981 */ /* 0x000ea4000c1e1100 */
[----:B--2---:R-:W-:-:S05]  /*72b0*/  PRMT R208, R2, 0x8880, RZ ;  /* 0x0000888002d07816 */ /* 0x004fca00000000ff */
[----:B------:R-:W-:-:S07]  /*72c0*/  IMAD R3, R208, R17, RZ ;  /* 0x00000011d0037224 */ /* 0x000fce00078e02ff */
.L_x_111:
[----:B------:R-:W-:Y:S05]  /*72d0*/  BSYNC B1 ;  /* 0x0000000000017941 */ /* 0x000fea0003800000 */
.L_x_110:
        /* <DEDUP_REMOVED lines=12> */
.L_x_113:
[----:B------:R-:W-:Y:S05]  /*73a0*/  BSYNC B1 ;  /* 0x0000000000017941 */ /* 0x000fea0003800000 */
.L_x_112:
        /* <DEDUP_REMOVED lines=9> */
.L_x_115:
[----:B------:R-:W-:Y:S05]  /*7440*/  BSYNC B1 ;  /* 0x0000000000017941 */ /* 0x000fea0003800000 */
.L_x_114:
[----:B------:R-:W-:Y:S02]  /*7450*/  P2R R211, PR, RZ, 0x2 ;  /* 0x00000002ffd37803 */ /* 0x000fe40000000000 */
[----:B------:R-:W-:Y:S02]  /*7460*/  ISETP.LT.OR P1, PT, R0, 0x21, !P6 ;  /* 0x000000210000780c */ /* 0x000fe40007721670 */
[----:B------:R-:W-:Y:S02]  /*7470*/  P2R R210, PR, RZ, 0x1 ;  /* 0x00000001ffd27803 */ /* 0x000fe40000000000 */
[----:B------:R-:W-:-:S09]  /*7480*/  LOP3.LUT P0, RZ, R236, 0x4, RZ, 0xc0, !PT ;  /* 0x00000004ecff7812 */ /* 0x000fd2000780c0ff */
[----:B------:R-:W-:-:S04]  /*7490*/  @!P1 IADD3 R208, P5, R4, UR41, RZ ;  /* 0x0000002904d09c10 */ /* 0x000fc8000ffbe0ff */
[----:B------:R-:W-:Y:S02]  /*74a0*/  @!P1 IADD3.X R209, R5, UR40, RZ, P5, !PT ;  /* 0x0000002805d19c10 */ /* 0x000fe4000affe4ff */
[----:B------:R-:W-:-:S13]  /*74b0*/  ISETP.LT.OR P1, PT, R0, 0x22, !P6 ;  /* 0x000000220000780c */ /* 0x000fda0007721670 */
[----:B------:R-:W-:-:S04]  /*74c0*/  @!P1 IADD3 R6, P5, R4, UR41, RZ ;  /* 0x0000002904069c10 */ /* 0x000fc8000ffbe0ff */
[----:B------:R-:W-:Y:S02]  /*74d0*/  @!P1 IADD3.X R7, R5, UR40, RZ, P5, !PT ;  /* 0x0000002805079c10 */ /* 0x000fe4000affe4ff */
[----:B------:R-:W-:Y:S01]  /*74e0*/  ISETP.NE.AND P1, PT, R211, RZ, PT ;  /* 0x000000ffd300720c */ /* 0x000fe20003f25270 */
[----:B------:R-:W-:-:S05]  /*74f0*/  @!P4 IMAD R211, R200, R16, R3 ;  /* 0x00000010c8d3c224 */ /* 0x000fca00078e0203 */
[----:B------:R1:W-:Y:S01]  /*7500*/  @!P4 STG.E.U8 desc[UR56][R8.64+0x10], R211 ;  /* 0x000010d30800c986 */ /* 0x0003e2000c101138 */
[----:B------:R-:W-:-:S13]  /*7510*/  ISETP.LT.OR P4, PT, R0, 0x12, !P0 ;  /* 0x000000120000780c */ /* 0x000fda0004781670 */
[----:B------:R-:W2:Y:S02]  /*7520*/  @!P4 LDG.E.U8 R2, desc[UR56][R10.64+0x11] ;  /* 0x000011380a02c981 */ /* 0x000ea4000c1e1100 */
[----:B--2---:R-:W-:-:S05]  /*7530*/  @!P4 PRMT R200, R2, 0x8880, RZ ;  /* 0x0000888002c8c816 */ /* 0x004fca00000000ff */
[----:B------:R-:W-:-:S04]  /*7540*/  @!P4 IMAD R3, R200, R17, RZ ;  /* 0x00000011c803c224 */ /* 0x000fc800078e02ff */
[----:B------:R-:W-:-:S05]  /*7550*/  @!P4 IMAD R213, R201, R16, R3 ;  /* 0x00000010c9d5c224 */ /* 0x000fca00078e0203 */
[----:B------:R-:W-:Y:S01]  /*7560*/  @!P4 STG.E.U8 desc[UR56][R8.64+0x11], R213 ;  /* 0x000011d50800c986 */ /* 0x000fe2000c101138 */
[----:B------:R-:W-:-:S13]  /*7570*/  ISETP.LT.OR P4, PT, R0, 0x11, !P3 ;  /* 0x000000110000780c */ /* 0x000fda0005f81670 */
[----:B------:R-:W2:Y:S01]  /*7580*/  @!P4 LDG.E.U8 R2, desc[UR56][R12.64+0x10] ;  /* 0x000010380c02c981 */ /* 0x000ea2000c1e1100 */
[----:B------:R-:W-:-:S04]  /*7590*/  @!P4 IADD3 R200, P5, R8, UR41, RZ ;  /* 0x0000002908c8cc10 */ /* 0x000fc8000ffbe0ff */
[----:B------:R-:W-:Y:S02]  /*75a0*/  @!P4 IADD3.X R201, R9, UR40, RZ, P5, !PT ;  /* 0x0000002809c9cc10 */ /* 0x000fe4000affe4ff */
[----:B--2---:R-:W-:-:S05]  /*75b0*/  @!P4 PRMT R212, R2, 0x8880, RZ ;  /* 0x0000888002d4c816 */ /* 0x004fca00000000ff */
[----:B------:R-:W-:-:S04]  /*75c0*/  @!P4 IMAD R3, R212, R17, RZ ;  /* 0x00000011d403c224 */ /* 0x000fc800078e02ff */
[----:B-1----:R-:W-:-:S05]  /*75d0*/  @!P4 IMAD R211, R202, R16, R3 ;  /* 0x00000010cad3c224 */ /* 0x002fca00078e0203 */
[----:B------:R1:W-:Y:S01]  /*75e0*/  @!P4 STG.E.U8 desc[UR56][R200.64+0x10], R211 ;  /* 0x000010d3c800c986 */ /* 0x0003e2000c101138 */
[----:B------:R-:W-:-:S13]  /*75f0*/  ISETP.LT.OR P4, PT, R0, 0x12, !P3 ;  /* 0x000000120000780c */ /* 0x000fda0005f81670 */
[----:B------:R-:W2:Y:S01]  /*7600*/  @!P4 LDG.E.U8 R2, desc[UR56][R12.64+0x11] ;  /* 0x000011380c02c981 */ /* 0x000ea2000c1e1100 */
[----:B-1----:R-:W-:-:S04]  /*7610*/  @!P4 IADD3 R200, P5, R8, UR41, RZ ;  /* 0x0000002908c8cc10 */ /* 0x002fc8000ffbe0ff */
[----:B------:R-:W-:Y:S02]  /*7620*/  @!P4 IADD3.X R201, R9, UR40, RZ, P5, !PT ;  /* 0x0000002809c9cc10 */ /* 0x000fe4000affe4ff */
[----:B--2---:R-:W-:-:S05]  /*7630*/  @!P4 PRMT R202, R2, 0x8880, RZ ;  /* 0x0000888002cac816 */ /* 0x004fca00000000ff */
[----:B------:R-:W-:-:S04]  /*7640*/  @!P4 IMAD R3, R202, R17, RZ ;  /* 0x00000011ca03c224 */ /* 0x000fc800078e02ff */
        /* <DEDUP_REMOVED lines=9> */
[----:B------:R-:W2:Y:S02]  /*76e0*/  @!P4 LDG.E.U8 R2, desc[UR56][R10.64+0x19] ;  /* 0x000019380a02c981 */ /* 0x000ea4000c1e1100 */
[----:B--2---:R-:W-:-:S05]  /*76f0*/  @!P4 PRMT R202, R2, 0x8880, RZ ;  /* 0x0000888002cac816 */ /* 0x004fca00000000ff */
[----:B-1----:R-:W-:-:S04]  /*7700*/  @!P4 IMAD.MOV.U32 R200, RZ, RZ, R202 ;  /* 0x000000ffffc8c224 */ /* 0x002fc800078e00ca */
        /* <DEDUP_REMOVED lines=9> */
[----:B------:R-:W-:-:S05]  /*77a0*/  @!P4 IMAD R203, R206, R16, R3 ;  /* 0x00000010cecbc224 */ /* 0x000fca00078e0203 */
[----:B------:R1:W-:Y:S01]  /*77b0*/  @!P4 STG.E.U8 desc[UR56][R200.64+0x18], R203 ;  /* 0x000018cbc800c986 */ /* 0x0003e2000c101138 */
[----:B------:R-:W-:-:S13]  /*77c0*/  ISETP.LT.OR P4, PT, R0, 0x1a, !P3 ;  /* 0x0000001a0000780c */ /* 0x000fda0005f81670 */
[----:B------:R-:W2:Y:S01]  /*77d0*/  @!P4 LDG.E.U8 R2, desc[UR56][R12.64+0x19] ;  /* 0x000019380c02c981 */ /* 0x000ea2000c1e1100 */
[----:B-1----:R-:W-:Y:S02]  /*77e0*/  @!P4 IADD3 R200, P5, R8, UR41, RZ ;  /* 0x0000002908c8cc10 */ /* 0x002fe4000ffbe0ff */
[----:B------:R-:W-:Y:S02]  /*77f0*/  P2R R202, PR, RZ, 0x8 ;  /* 0x00000008ffca7803 */ /* 0x000fe40000000000 */
[----:B------:R-:W-:Y:S02]  /*7800*/  @!P4 IADD3.X R201, R9, UR40, RZ, P5, !PT ;  /* 0x0000002809c9cc10 */ /* 0x000fe4000affe4ff */
[----:B------:R-:W-:Y:S02]  /*7810*/  LOP3.LUT P3, RZ, R236, 0x2, RZ, 0xc0, !PT ;  /* 0x00000002ecff7812 */ /* 0x000fe4000786c0ff */
        /* <DEDUP_REMOVED lines=9> */
[----:B------:R2:W-:Y:S01]  /*78b0*/  @!P4 STG.E.U8 desc[UR56][R22.64+0x10], R203 ;  /* 0x000010cb1600c986 */ /* 0x0005e2000c101138 */
[----:B------:R-:W-:-:S13]  /*78c0*/  ISETP.LT.OR P4, PT, R0, 0x12, !P3 ;  /* 0x000000120000780c */ /* 0x000fda0005f81670 */
[----:B------:R-:W3:Y:S02]  /*78d0*/  @!P4 LDG.E.U8 R2, desc[UR56][R14.64+0x11] ;  /* 0x000011380e02c981 */ /* 0x000ee4000c1e1100 */
[----:B---3--:R-:W-:-:S05]  /*78e0*/  @!P4 PRMT R192, R2, 0x8880, RZ ;  /* 0x0000888002c0c816 */ /* 0x008fca00000000ff */
[----:B------:R-:W-:-:S04]  /*78f0*/  @!P4 IMAD R3, R192, R17, RZ ;  /* 0x00000011c003c224 */ /* 0x000fc800078e02ff */
[----:B-1----:R-:W-:-:S05]  /*7900*/  @!P4 IMAD R201, R193, R16, R3 ;  /* 0x00000010c1c9c224 */ /* 0x002fca00078e0203 */
[----:B------:R1:W-:Y:S01]  /*7910*/  @!P4 STG.E.U8 desc[UR56][R22.64+0x11], R201 ;  /* 0x000011c91600c986 */ /* 0x0003e2000c101138 */
[----:B------:R-:W-:-:S13]  /*7920*/  ISETP.LT.OR P4, PT, R0, 0x11, !P2 ;  /* 0x000000110000780c */ /* 0x000fda0005781670 */
[----:B------:R-:W3:Y:S01]  /*7930*/  @!P4 LDG.E.U8 R2, desc[UR56][R18.64+0x10] ;  /* 0x000010381202c981 */ /* 0x000ee2000c1e1100 */
[----:B------:R-:W-:-:S04]  /*7940*/  @!P4 IADD3 R192, P5, R22, UR41, RZ ;  /* 0x0000002916c0cc10 */ /* 0x000fc8000ffbe0ff */
[----:B------:R-:W-:Y:S02]  /*7950*/  @!P4 IADD3.X R193, R23, UR40, RZ, P5, !PT ;  /* 0x0000002817c1cc10 */ /* 0x000fe4000affe4ff */
[----:B---3--:R-:W-:-:S05]  /*7960*/  @!P4 PRMT R200, R2, 0x8880, RZ ;  /* 0x0000888002c8c816 */ /* 0x008fca00000000ff */
[----:B------:R-:W-:-:S04]  /*7970*/  @!P4 IMAD R3, R200, R17, RZ ;  /* 0x00000011c803c224 */ /* 0x000fc800078e02ff */
[----:B--2---:R-:W-:-:S05]  /*7980*/  @!P4 IMAD R203, R194, R16, R3 ;  /* 0x00000010c2cbc224 */ /* 0x004fca00078e0203 */
[----:B------:R2:W-:Y:S01]  /*7990*/  @!P4 STG.E.U8 desc[UR56][R192.64+0x10], R203 ;  /* 0x000010cbc000c986 */ /* 0x0005e2000c101138 */
[----:B------:R-:W-:-:S13]  /*79a0*/  ISETP.LT.OR P4, PT, R0, 0x12, !P2 ;  /* 0x000000120000780c */ /* 0x000fda0005781670 */
[----:B------:R-:W3:Y:S01]  /*79b0*/  @!P4 LDG.E.U8 R2, desc[UR56][R18.64+0x11] ;  /* 0x000011381202c981 */ /* 0x000ee2000c1e1100 */
[----:B------:R-:W-:-:S04]  /*79c0*/  @!P4 IADD3 R200, P5, R22, UR41, RZ ;  /* 0x0000002916c8cc10 */ /* 0x000fc8000ffbe0ff */
[----:B-1----:R-:W-:Y:S02]  /*79d0*/  @!P4 IADD3.X R201, R23, UR40, RZ, P5, !PT ;  /* 0x0000002817c9cc10 */ /* 0x002fe4000affe4ff */
[----:B---3--:R-:W-:-:S05]  /*79e0*/  @!P4 PRMT R194, R2, 0x8880, RZ ;  /* 0x0000888002c2c816 */ /* 0x008fca00000000ff */
        /* <DEDUP_REMOVED lines=13> */
[----:B------:R-:W-:-:S05]  /*7ac0*/  @!P4 IMAD R197, R197, R16, R3 ;  /* 0x00000010c5c5c224 */ /* 0x000fca00078e0203 */
[----:B------:R-:W-:Y:S01]  /*7ad0*/  @!P4 STG.E.U8 desc[UR56][R22.64+0x19], R197 ;  /* 0x000019c51600c986 */ /* 0x000fe2000c101138 */
        /* <DEDUP_REMOVED lines=9> */
[----:B------:R-:W3:Y:S01]  /*7b70*/  @!P4 LDG.E.U8 R2, desc[UR56][R18.64+0x19] ;  /* 0x000019381202c981 */ /* 0x000ee2000c1e1100 */
[----:B------:R-:W-:-:S04]  /*7b80*/  @!P4 IADD3 R192, P5, R22, UR41, RZ ;  /* 0x0000002916c0cc10 */ /* 0x000fc8000ffbe0ff */
[----:B--2---:R-:W-:Y:S02]  /*7b90*/  @!P4 IADD3.X R193, R23, UR40, RZ, P5, !PT ;  /* 0x0000002817c1cc10 */ /* 0x004fe4000affe4ff */
[----:B---3--:R-:W-:-:S05]  /*7ba0*/  @!P4 PRMT R196, R2, 0x8880, RZ ;  /* 0x0000888002c4c816 */ /* 0x008fca00000000ff */
[----:B------:R-:W-:-:S04]  /*7bb0*/  @!P4 IMAD R3, R196, R17, RZ ;  /* 0x00000011c403c224 */ /* 0x000fc800078e02ff */
[----:B------:R-:W-:-:S05]  /*7bc0*/  @!P4 IMAD R199, R199, R16, R3 ;  /* 0x00000010c7c7c224 */ /* 0x000fca00078e0203 */
[----:B------:R2:W-:Y:S01]  /*7bd0*/  @!P4 STG.E.U8 desc[UR56][R192.64+0x19], R199 ;  /* 0x000019c7c000c986 */ /* 0x0005e2000c101138 */
[----:B------:R-:W-:-:S13]  /*7be0*/  ISETP.LT.OR P4, PT, R0, 0x11, !P1 ;  /* 0x000000110000780c */ /* 0x000fda0004f81670 */
[----:B------:R-:W3:Y:S01]  /*7bf0*/  @!P4 LDG.E.U8 R2, desc[UR56][R224.64+0x10] ;  /* 0x00001038e002c981 */ /* 0x000ee2000c1e1100 */
[----:B------:R-:W-:Y:S02]  /*7c00*/  IMAD.IADD R231, R230, 0x1, R227 ;  /* 0x00000001e6e77824 */ /* 0x000fe400078e02e3 */
[----:B------:R-:W-:Y:S01]  /*7c10*/  @!P4 IMAD.MOV.U32 R230, RZ, RZ, R226 ;  /* 0x000000ffffe6c224 */ /* 0x000fe200078e00e2 */
[----:B---3--:R-:W-:-:S05]  /*7c20*/  @!P4 PRMT R196, R2, 0x8880, RZ ;  /* 0x0000888002c4c816 */ /* 0x008fca00000000ff */
[----:B------:R-:W-:-:S04]  /*7c30*/  @!P4 IMAD R3, R196, R17, RZ ;  /* 0x00000011c403c224 */ /* 0x000fc800078e02ff */
[----:B-1----:R-:W-:-:S05]  /*7c40*/  @!P4 IMAD R195, R184, R16, R3 ;  /* 0x00000010b8c3c224 */ /* 0x002fca00078e0203 */
[----:B------:R1:W-:Y:S01]  /*7c50*/  @!P4 STG.E.U8 desc[UR56][R230.64+0x10], R195 ;  /* 0x000010c3e600c986 */ /* 0x0003e2000c101138 */
[----:B------:R-:W-:-:S13]  /*7c60*/  ISETP.LT.OR P4, PT, R0, 0x12, !P1 ;  /* 0x000000120000780c */ /* 0x000fda0004f81670 */
[----:B------:R-:W3:Y:S01]  /*7c70*/  @!P4 LDG.E.U8 R2, desc[UR56][R224.64+0x11] ;  /* 0x00001138e002c981 */ /* 0x000ee2000c1e1100 */
[----:B--2---:R-:W-:Y:S02]  /*7c80*/  @!P4 IMAD.MOV.U32 R192, RZ, RZ, R226 ;  /* 0x000000ffffc0c224 */ /* 0x004fe400078e00e2 */
[----:B------:R-:W-:Y:S01]  /*7c90*/  @!P4 IMAD.MOV.U32 R193, RZ, RZ, R231 ;  /* 0x000000ffffc1c224 */ /* 0x000fe200078e00e7 */
[----:B------:R-:W-:Y:S02]  /*7ca0*/  ISETP.NE.AND P0, PT, R210, RZ, PT ;  /* 0x000000ffd200720c */ /* 0x000fe40003f05270 */
[----:B---3--:R-:W-:-:S05]  /*7cb0*/  @!P4 PRMT R184, R2, 0x8880, RZ ;  /* 0x0000888002b8c816 */ /* 0x008fca00000000ff */
[----:B------:R-:W-:-:S04]  /*7cc0*/  @!P4 IMAD R3, R184, R17, RZ ;  /* 0x00000011b803c224 */ /* 0x000fc800078e02ff */
[----:B------:R-:W-:-:S05]  /*7cd0*/  @!P4 IMAD R197, R185, R16, R3 ;  /* 0x00000010b9c5c224 */ /* 0x000fca00078e0203 */
[----:B------:R2:W-:Y:S01]  /*7ce0*/  @!P4 STG.E.U8 desc[UR56][R192.64+0x11], R197 ;  /* 0x000011c5c000c986 */ /* 0x0005e2000c101138 */
[----:B------:R-:W-:-:S13]  /*7cf0*/  ISETP.LT.OR P4, PT, R0, 0x11, !P0 ;  /* 0x000000110000780c */ /* 0x000fda0004781670 */
[----:B------:R-:W3:Y:S01]  /*7d00*/  @!P4 LDG.E.U8 R2, desc[UR56][R20.64+0x10] ;  /* 0x000010381402c981 */ /* 0x000ee2000c1e1100 */
[----:B------:R-:W-:-:S04]  /*7d10*/  @!P4 IADD3 R184, P5, R226, UR41, RZ ;  /* 0x00000029e2b8cc10 */ /* 0x000fc8000ffbe0ff */
[----:B------:R-:W-:Y:S02]  /*7d20*/  @!P4 IADD3.X R185, R231, UR40, RZ, P5, !PT ;  /* 0x00000028e7b9cc10 */ /* 0x000fe4000affe4ff */
[----:B---3--:R-:W-:-:S05]  /*7d30*/  @!P4 PRMT R196, R2, 0x8880, RZ ;  /* 0x0000888002c4c816 */ /* 0x008fca00000000ff */
[----:B------:R-:W-:-:S04]  /*7d40*/  @!P4 IMAD R3, R196, R17, RZ ;  /* 0x00000011c403c224 */ /* 0x000fc800078e02ff */
[----:B-1----:R-:W-:-:S05]  /*7d50*/  @!P4 IMAD R195, R186, R16, R3 ;  /* 0x00000010bac3c224 */ /* 0x002fca00078e0203 */
[----:B------:R1:W-:Y:S01]  /*7d60*/  @!P4 STG.E.U8 desc[UR56][R184.64+0x10], R195 ;  /* 0x000010c3b800c986 */ /* 0x0003e2000c101138 */
[----:B------:R-:W-:-:S13]  /*7d70*/  ISETP.LT.OR P4, PT, R0, 0x12, !P0 ;  /* 0x000000120000780c */ /* 0x000fda0004781670 */
[----:B------:R-:W3:Y:S01]  /*7d80*/  @!P4 LDG.E.U8 R2, desc[UR56][R20.64+0x11] ;  /* 0x000011381402c981 */ /* 0x000ee2000c1e1100 */
[----:B--2---:R-:W-:-:S04]  /*7d90*/  @!P4 IADD3 R192, P5, R226, UR41, RZ ;  /* 0x00000029e2c0cc10 */ /* 0x004fc8000ffbe0ff */
[----:B------:R-:W-:Y:S02]  /*7da0*/  @!P4 IADD3.X R193, R231, UR40, RZ, P5, !PT ;  /* 0x00000028e7c1cc10 */ /* 0x000fe4000affe4ff */
[----:B---3--:R-:W-:-:S05]  /*7db0*/  @!P4 PRMT R186, R2, 0x8880, RZ ;  /* 0x0000888002bac816 */ /* 0x008fca00000000ff */
[----:B------:R-:W-:-:S04]  /*7dc0*/  @!P4 IMAD R3, R186, R17, RZ ;  /* 0x00000011ba03c224 */ /* 0x000fc800078e02ff */
[----:B------:R-:W-:-:S05]  /*7dd0*/  @!P4 IMAD R187, R187, R16, R3 ;  /* 0x00000010bbbbc224 */ /* 0x000fca00078e0203 */
[----:B------:R-:W-:Y:S01]  /*7de0*/  @!P4 STG.E.U8 desc[UR56][R192.64+0x11], R187 ;  /* 0x000011bbc000c986 */ /* 0x000fe2000c101138 */
[----:B------:R-:W-:-:S13]  /*7df0*/  ISETP.LT.OR P4, PT, R0, 0x19, !P1 ;  /* 0x000000190000780c */ /* 0x000fda0004f81670 */
[----:B------:R-:W2:Y:S01]  /*7e00*/  @!P4 LDG.E.U8 R2, desc[UR56][R224.64+0x18] ;  /* 0x00001838e002c981 */ /* 0x000ea2000c1e1100 */
[----:B-1----:R-:W-:Y:S01]  /*7e10*/  @!P4 IMAD.MOV.U32 R185, RZ, RZ, R231 ;  /* 0x000000ffffb9c224 */ /* 0x002fe200078e00e7 */
[----:B--2---:R-:W-:-:S05]  /*7e20*/  @!P4 PRMT R184, R2, 0x8880, RZ ;  /* 0x0000888002b8c816 */ /* 0x004fca00000000ff */
[----:B------:R-:W-:Y:S02]  /*7e30*/  @!P4 IMAD R3, R184, R17, RZ ;  /* 0x00000011b803c224 */ /* 0x000fe400078e02ff */
[----:B------:R-:W-:Y:S02]  /*7e40*/  @!P4 IMAD.MOV.U32 R184, RZ, RZ, R226 ;  /* 0x000000ffffb8c224 */ /* 0x000fe400078e00e2 */
[----:B------:R-:W-:-:S05]  /*7e50*/  @!P4 IMAD R195, R188, R16, R3 ;  /* 0x00000010bcc3c224 */ /* 0x000fca00078e0203 */
[----:B------:R1:W-:Y:S01]  /*7e60*/  @!P4 STG.E.U8 desc[UR56][R184.64+0x18], R195 ;  /* 0x000018c3b800c986 */ /* 0x0003e2000c101138 */
[----:B------:R-:W-:-:S13]  /*7e70*/  ISETP.LT.OR P4, PT, R0, 0x1a, !P1 ;  /* 0x0000001a0000780c */ /* 0x000fda0004f81670 */
[----:B------:R-:W2:Y:S01]  /*7e80*/  @!P4 LDG.E.U8 R2, desc[UR56][R224.64+0x19] ;  /* 0x00001938e002c981 */ /* 0x000ea2000c1e1100 */
[----:B-1----:R-:W-:Y:S02]  /*7e90*/  @!P4 IMAD.MOV.U32 R184, RZ, RZ, R226 ;  /* 0x000000ffffb8c224 */ /* 0x002fe400078e00e2 */
[----:B------:R-:W-:Y:S01]  /*7ea0*/  @!P4 IMAD.MOV.U32 R185, RZ, RZ, R231 ;  /* 0x000000ffffb9c224 */ /* 0x000fe200078e00e7 */
[----:B--2---:R-:W-:-:S05]  /*7eb0*/  @!P4 PRMT R186, R2, 0x8880, RZ ;  /* 0x0000888002bac816 */ /* 0x004fca00000000ff */
[----:B------:R-:W-:-:S04]  /*7ec0*/  @!P4 IMAD R3, R186, R17, RZ ;  /* 0x00000011ba03c224 */ /* 0x000fc800078e02ff */
[----:B------:R-:W-:-:S05]  /*7ed0*/  @!P4 IMAD R189, R189, R16, R3 ;  /* 0x00000010bdbdc224 */ /* 0x000fca00078e0203 */
[----:B------:R1:W-:Y:S01]  /*7ee0*/  @!P4 STG.E.U8 desc[UR56][R184.64+0x19], R189 ;  /* 0x000019bdb800c986 */ /* 0x0003e2000c101138 */
        /* <DEDUP_REMOVED lines=9> */
[----:B------:R-:W3:Y:S01]  /*7f80*/  @!P4 LDG.E.U8 R2, desc[UR56][R20.64+0x19] ;  /* 0x000019381402c981 */ /* 0x000ee2000c1e1100 */
[----:B-1----:R-:W-:Y:S02]  /*7f90*/  @!P4 IADD3 R184, P5, R226, UR41, RZ ;  /* 0x00000029e2b8cc10 */ /* 0x002fe4000ffbe0ff */
[----:B------:R-:W-:Y:S02]  /*7fa0*/  LOP3.LUT P3, RZ, R236, 0x8, RZ, 0xc0, !PT ;  /* 0x00000008ecff7812 */ /* 0x000fe4000786c0ff */
[----:B------:R-:W-:Y:S02]  /*7fb0*/  @!P4 IADD3.X R185, R231, UR40, RZ, P5, !PT ;  /* 0x00000028e7b9cc10 */ /* 0x000fe4000affe4ff */
        /* <DEDUP_REMOVED lines=11> */
[----:B------:R-:W3:Y:S01]  /*8070*/  @!P4 LDG.E.U8 R2, desc[UR56][R234.64+0x21] ;  /* 0x00002138ea02c981 */ /* 0x000ee2000c1e1100 */
[----:B------:R-:W-:Y:S02]  /*8080*/  P2R R194, PR, RZ, 0x4 ;  /* 0x00000004ffc27803 */ /* 0x000fe40000000000 */
[----:B------:R-:W-:Y:S02]  /*8090*/  ISETP.LT.OR P2, PT, R0, 0x21, !P6 ;  /* 0x000000210000780c */ /* 0x000fe40007741670 */
[----:B---3--:R-:W-:-:S05]  /*80a0*/  @!P4 PRMT R176, R2, 0x8880, RZ ;  /* 0x0000888002b0c816 */ /* 0x008fca00000000ff */
[----:B------:R-:W-:-:S04]  /*80b0*/  @!P4 IMAD R3, R176, R17, RZ ;  /* 0x00000011b003c224 */ /* 0x000fc800078e02ff */
[----:B------:R-:W-:-:S05]  /*80c0*/  @!P4 IMAD R177, R177, R16, R3 ;  /* 0x00000010b1b1c224 */ /* 0x000fca00078e0203 */
[----:B------:R3:W-:Y:S04]  /*80d0*/  @!P4 STG.E.U8 desc[UR56][R4.64+0x21], R177 ;  /* 0x000021b10400c986 */ /* 0x0007e8000c101138 */
[----:B------:R-:W4:Y:S01]  /*80e0*/  @!P2 LDG.E.U8 R2, desc[UR56][R232.64+0x20] ;  /* 0x00002038e802a981 */ /* 0x000f22000c1e1100 */
[----:B------:R-:W-:Y:S02]  /*80f0*/  ISETP.LT.OR P5, PT, R0, 0x29, !P6 ;  /* 0x000000290000780c */ /* 0x000fe400077a1670 */
[----:B----4-:R-:W-:-:S05]  /*8100*/  @!P2 PRMT R176, R2, 0x8880, RZ ;  /* 0x0000888002b0a816 */ /* 0x010fca00000000ff */
[----:B------:R-:W-:-:S04]  /*8110*/  @!P2 IMAD R3, R176, R17, RZ ;  /* 0x00000011b003a224 */ /* 0x000fc800078e02ff */
[----:B------:R-:W-:-:S05]  /*8120*/  @!P2 IMAD R189, R178, R16, R3 ;  /* 0x00000010b2bda224 */ /* 0x000fca00078e0203 */
[----:B------:R-:W-:Y:S01]  /*8130*/  @!P2 STG.E.U8 desc[UR56][R208.64+0x20], R189 ;  /* 0x000020bdd000a986 */ /* 0x000fe2000c101138 */
[----:B------:R-:W-:-:S13]  /*8140*/  ISETP.LT.OR P2, PT, R0, 0x22, !P6 ;  /* 0x000000220000780c */ /* 0x000fda0007741670 */
[----:B------:R-:W4:Y:S01]  /*8150*/  @!P2 LDG.E.U8 R2, desc[UR56][R232.64+0x21] ;  /* 0x00002138e802a981 */ /* 0x000f22000c1e1100 */
[----:B-1----:R-:W-:-:S04]  /*8160*/  @!P5 IADD3 R184, P4, R4, UR41, RZ ;  /* 0x0000002904b8dc10 */ /* 0x002fc8000ff9e0ff */
[----:B------:R-:W-:Y:S02]  /*8170*/  @!P5 IADD3.X R185, R5, UR40, RZ, P4, !PT ;  /* 0x0000002805b9dc10 */ /* 0x000fe4000a7fe4ff */
[----:B------:R-:W-:Y:S02]  /*8180*/  ISETP.LT.OR P4, PT, R0, 0x2a, !P6 ;  /* 0x0000002a0000780c */ /* 0x000fe40007781670 */
[----:B------:R-:W-:-:S11]  /*8190*/  P2R R192, PR, RZ, 0x2 ;  /* 0x00000002ffc07803 */ /* 0x000fd60000000000 */
[----:B------:R-:W-:-:S04]  /*81a0*/  @!P4 IADD3 R186, P1, R4, UR41, RZ ;  /* 0x0000002904bacc10 */ /* 0x000fc8000ff3e0ff */
[----:B--2---:R-:W-:Y:S02]  /*81b0*/  @!P4 IADD3.X R187, R5, UR40, RZ, P1, !PT ;  /* 0x0000002805bbcc10 */ /* 0x004fe40008ffe4ff */
[----:B------:R-:W-:Y:S02]  /*81c0*/  ISETP.LT.OR P1, PT, R0, 0x29, !P3 ;  /* 0x000000290000780c */ /* 0x000fe40005f21670 */
[----:B----4-:R-:W-:-:S05]  /*81d0*/  @!P2 PRMT R176, R2, 0x8880, RZ ;  /* 0x0000888002b0a816 */ /* 0x010fca00000000ff */
[----:B------:R-:W-:-:S04]  /*81e0*/  @!P2 IMAD R3, R176, R17, RZ ;  /* 0x00000011b003a224 */ /* 0x000fc800078e02ff */
[----:B------:R-:W-:-:S05]  /*81f0*/  @!P2 IMAD R179, R179, R16, R3 ;  /* 0x00000010b3b3a224 */ /* 0x000fca00078e0203 */
[----:B------:R1:W-:Y:S04]  /*8200*/  @!P2 STG.E.U8 desc[UR56][R6.64+0x21], R179 ;  /* 0x000021b30600a986 */ /* 0x0003e8000c101138 */
[----:B------:R-:W2:Y:S02]  /*8210*/  @!P1 LDG.E.U8 R2, desc[UR56][R234.64+0x28] ;  /* 0x00002838ea029981 */ /* 0x000ea4000c1e1100 */
[----:B--2---:R-:W-:-:S05]  /*8220*/  @!P1 PRMT R176, R2, 0x8880, RZ ;  /* 0x0000888002b09816 */ /* 0x004fca00000000ff */
[----:B------:R-:W-:-:S04]  /*8230*/  @!P1 IMAD R3, R176, R17, RZ ;  /* 0x00000011b0039224 */ /* 0x000fc800078e02ff */
[----:B---3--:R-:W-:-:S05]  /*8240*/  @!P1 IMAD R177, R180, R16, R3 ;  /* 0x00000010b4b19224 */ /* 0x008fca00078e0203 */
[----:B------:R-:W-:Y:S01]  /*8250*/  @!P1 STG.E.U8 desc[UR56][R4.64+0x28], R177 ;  /* 0x000028b104009986 */ /* 0x000fe2000c101138 */
[----:B------:R-:W-:-:S13]  /*8260*/  ISETP.LT.OR P1, PT, R0, 0x2a, !P3 ;  /* 0x0000002a0000780c */ /* 0x000fda0005f21670 */
[----:B------:R-:W2:Y:S02]  /*8270*/  @!P1 LDG.E.U8 R2, desc[UR56][R234.64+0x29] ;  /* 0x00002938ea029981 */ /* 0x000ea4000c1e1100 */
[----:B--2---:R-:W-:-:S05]  /*8280*/  @!P1 PRMT R176, R2, 0x8880, RZ ;  /* 0x0000888002b09816 */ /* 0x004fca00000000ff */
[----:B-1----:R-:W-:-:S04]  /*8290*/  @!P1 IMAD.MOV.U32 R6, RZ, RZ, R176 ;  /* 0x000000ffff069224 */ /* 0x002fc800078e00b0 */
[----:B------:R-:W-:-:S04]  /*82a0*/  @!P1 IMAD R3, R6, R17, RZ ;  /* 0x0000001106039224 */ /* 0x000fc800078e02ff */
[----:B------:R-:W-:-:S05]  /*82b0*/  @!P1 IMAD R181, R181, R16, R3 ;  /* 0x00000010b5b59224 */ /* 0x000fca00078e0203 */
[----:B------:R-:W-:Y:S04]  /*82c0*/  @!P1 STG.E.U8 desc[UR56][R4.64+0x29], R181 ;  /* 0x000029b504009986 */ /* 0x000fe8000c101138 */
[----:B------:R-:W2:Y:S02]  /*82d0*/  @!P5 LDG.E.U8 R2, desc[UR56][R232.64+0x28] ;  /* 0x00002838e802d981 */ /* 0x000ea4000c1e1100 */
[----:B--2---:R-:W-:-:S05]  /*82e0*/  @!P5 PRMT R176, R2, 0x8880, RZ ;  /* 0x0000888002b0d816 */ /* 0x004fca00000000ff */
[----:B------:R-:W-:-:S04]  /*82f0*/  @!P5 IMAD R3, R176, R17, RZ ;  /* 0x00000011b003d224 */ /* 0x000fc800078e02ff */
[----:B------:R-:W-:-:S05]  /*8300*/  @!P5 IMAD R179, R182, R16, R3 ;  /* 0x00000010b6b3d224 */ /* 0x000fca00078e0203 */
[----:B------:R1:W-:Y:S04]  /*8310*/  @!P5 STG.E.U8 desc[UR56][R184.64+0x28], R179 ;  /* 0x000028b3b800d986 */ /* 0x0003e8000c101138 */
[----:B------:R-:W2:Y:S01]  /*8320*/  @!P4 LDG.E.U8 R2, desc[UR56][R232.64+0x29] ;  /* 0x00002938e802c981 */ /* 0x000ea2000c1e1100 */
[----:B------:R-:W-:Y:S02]  /*8330*/  LOP3.LUT P2, RZ, R236, 0x4, RZ, 0xc0, !PT ;  /* 0x00000004ecff7812 */ /* 0x000fe4000784c0ff */
        /* <DEDUP_REMOVED lines=12> */
[----:B------:R-:W-:-:S13]  /*8400*/  ISETP.LT.OR P1, PT, R0, 0x31, !P6 ;  /* 0x000000310000780c */ /* 0x000fda0007721670 */
[----:B------:R-:W-:-:S04]  /*8410*/  @!P1 IADD3 R6, P3, R4, UR41, RZ ;  /* 0x0000002904069c10 */ /* 0x000fc8000ff7e0ff */
[----:B------:R-:W-:Y:S02]  /*8420*/  @!P1 IADD3.X R7, R5, UR40, RZ, P3, !PT ;  /* 0x0000002805079c10 */ /* 0x000fe40009ffe4ff */
[----:B------:R-:W-:-:S13]  /*8430*/  ISETP.LT.OR P3, PT, R0, 0x32, !P6 ;  /* 0x000000320000780c */ /* 0x000fda0007761670 */
[----:B------:R-:W-:-:S04]  /*8440*/  @!P3 IADD3 R176, P5, R4, UR41, RZ ;  /* 0x0000002904b0bc10 */ /* 0x000fc8000ffbe0ff */
[----:B------:R-:W-:Y:S02]  /*8450*/  @!P3 IADD3.X R177, R5, UR40, RZ, P5, !PT ;  /* 0x0000002805b1bc10 */ /* 0x000fe4000affe4ff */
[----:B------:R-:W-:Y:S02]  /*8460*/  ISETP.NE.AND P3, PT, R202, RZ, PT ;  /* 0x000000ffca00720c */ /* 0x000fe40003f65270 */
[----:B---3--:R-:W-:-:S05]  /*8470*/  @!P4 PRMT R168, R2, 0x8880, RZ ;  /* 0x0000888002a8c816 */ /* 0x008fca00000000ff */
[----:B------:R-:W-:-:S04]  /*8480*/  @!P4 IMAD R3, R168, R17, RZ ;  /* 0x00000011a803c224 */ /* 0x000fc800078e02ff */
[----:B------:R-:W-:-:S05]  /*8490*/  @!P4 IMAD R181, R169, R16, R3 ;  /* 0x00000010a9b5c224 */ /* 0x000fca00078e0203 */
[----:B------:R-:W-:Y:S01]  /*84a0*/  @!P4 STG.E.U8 desc[UR56][R8.64+0x21], R181 ;  /* 0x000021b50800c986 */ /* 0x000fe2000c101138 */
        /* <DEDUP_REMOVED lines=38> */
[----:B------:R-:W-:Y:S02]  /*8710*/  @!P4 IADD3 R170, P5, R8, UR41, RZ ;  /* 0x0000002908aacc10 */ /* 0x000fe4000ffbe0ff */
        /* <DEDUP_REMOVED lines=8> */
[----:B------:R-:W1:Y:S02]  /*87a0*/  @!P4 LDG.E.U8 R2, desc[UR56][R14.64+0x20] ;  /* 0x000020380e02c981 */ /* 0x000e64000c1e1100 */
[----:B-1----:R-:W-:-:S05]  /*87b0*/  @!P4 PRMT R168, R2, 0x8880, RZ ;  /* 0x0000888002a8c816 */ /* 0x002fca00000000ff */
[----:B------:R-:W-:-:S04]  /*87c0*/  @!P4 IMAD R3, R168, R17, RZ ;  /* 0x00000011a803c224 */ /* 0x000fc800078e02ff */
[----:B------:R-:W-:-:S05]  /*87d0*/  @!P4 IMAD R169, R160, R16, R3 ;  /* 0x00000010a0a9c224 */ /* 0x000fca00078e0203 */
[----:B------:R1:W-:Y:S01]  /*87e0*/  @!P4 STG.E.U8 desc[UR56][R22.64+0x20], R169 ;  /* 0x000020a91600c986 */ /* 0x0003e2000c101138 */
[----:B------:R-:W-:-:S13]  /*87f0*/  ISETP.LT.OR P4, PT, R0, 0x22, !P3 ;  /* 0x000000220000780c */ /* 0x000fda0005f81670 */
[----:B------:R-:W3:Y:S01]  /*8800*/  @!P4 LDG.E.U8 R2, desc[UR56][R14.64+0x21] ;  /* 0x000021380e02c981 */ /* 0x000ee2000c1e1100 */
[----:B------:R-:W-:Y:S02]  /*8810*/  ISETP.NE.AND P2, PT, R194, RZ, PT ;  /* 0x000000ffc200720c */ /* 0x000fe40003f45270 */
[----:B---3--:R-:W-:-:S05]  /*8820*/  @!P4 PRMT R160, R2, 0x8880, RZ ;  /* 0x0000888002a0c816 */ /* 0x008fca00000000ff */
[----:B------:R-:W-:-:S04]  /*8830*/  @!P4 IMAD R3, R160, R17, RZ ;  /* 0x00000011a003c224 */ /* 0x000fc800078e02ff */
[----:B--2---:R-:W-:-:S05]  /*8840*/  @!P4 IMAD R171, R161, R16, R3 ;  /* 0x00000010a1abc224 */ /* 0x004fca00078e0203 */
        /* <DEDUP_REMOVED lines=40> */
[----:B------:R-:W-:Y:S02]  /*8ad0*/  ISETP.NE.AND P1, PT, R192, RZ, PT ;  /* 0x000000ffc000720c */ /* 0x000fe40003f25270 */
[----:B------:R-:W-:Y:S02]  /*8ae0*/  @!P4 IADD3.X R163, R23, UR40, RZ, P5, !PT ;  /* 0x0000002817a3cc10 */ /* 0x000fe4000affe4ff */
[----:B--2---:R-:W-:-:S05]  /*8af0*/  @!P4 PRMT R164, R2, 0x8880, RZ ;  /* 0x0000888002a4c816 */ /* 0x004fca00000000ff */
[----:B------:R-:W-:-:S04]  /*8b00*/  @!P4 IMAD R3, R164, R17, RZ ;  /* 0x00000011a403c224 */ /* 0x000fc800078e02ff */
[----:B------:R-:W-:-:S05]  /*8b10*/  @!P4 IMAD R167, R167, R16, R3 ;  /* 0x00000010a7a7c224 */ /* 0x000fca00078e0203 */
[----:B------:R2:W-:Y:S01]  /*8b20*/  @!P4 STG.E.U8 desc[UR56][R162.64+0x29], R167 ;  /* 0x000029a7a200c986 */ /* 0x0005e2000c101138 */
[----:B------:R-:W-:-:S13]  /*8b30*/  ISETP.LT.OR P4, PT, R0, 0x21, !P1 ;  /* 0x000000210000780c */ /* 0x000fda0004f81670 */
[----:B------:R-:W3:Y:S01]  /*8b40*/  @!P4 LDG.E.U8 R2, desc[UR56][R224.64+0x20] ;  /* 0x00002038e002c981 */ /* 0x000ee2000c1e1100 */
[----:B-1----:R-:W-:Y:S01]  /*8b50*/  @!P4 IMAD.MOV.U32 R161, RZ, RZ, R231 ;  /* 0x000000ffffa1c224 */ /* 0x002fe200078e00e7 */
[----:B---3--:R-:W-:-:S05]  /*8b60*/  @!P4 PRMT R160, R2, 0x8880, RZ ;  /* 0x0000888002a0c816 */ /* 0x008fca00000000ff */
[----:B------:R-:W-:Y:S02]  /*8b70*/  @!P4 IMAD R3, R160, R17, RZ ;  /* 0x00000011a003c224 */ /* 0x000fe400078e02ff */
[----:B------:R-:W-:Y:S02]  /*8b80*/  @!P4 IMAD.MOV.U32 R160, RZ, RZ, R226 ;  /* 0x000000ffffa0c224 */ /* 0x000fe400078e00e2 */
[----:B------:R-:W-:-:S05]  /*8b90*/  @!P4 IMAD R165, R152, R16, R3 ;  /* 0x0000001098a5c224 */ /* 0x000fca00078e0203 */
[----:B------:R1:W-:Y:S01]  /*8ba0*/  @!P4 STG.E.U8 desc[UR56][R160.64+0x20], R165 ;  /* 0x000020a5a000c986 */ /* 0x0003e2000c101138 */
[----:B------:R-:W-:-:S13]  /*8bb0*/  ISETP.LT.OR P4, PT, R0, 0x22, !P1 ;  /* 0x000000220000780c */ /* 0x000fda0004f81670 */
[----:B------:R-:W3:Y:S02]  /*8bc0*/  @!P4 LDG.E.U8 R2, desc[UR56][R224.64+0x21] ;  /* 0x00002138e002c981 */ /* 0x000ee4000c1e1100 */
[----:B---3--:R-:W-:-:S05]  /*8bd0*/  @!P4 PRMT R152, R2, 0x8880, RZ ;  /* 0x000088800298c816 */ /* 0x008fca00000000ff */
[----:B------:R-:W-:Y:S02]  /*8be0*/  @!P4 IMAD R3, R152, R17, RZ ;  /* 0x000000119803c224 */ /* 0x000fe400078e02ff */
[----:B------:R-:W-:Y:S02]  /*8bf0*/  @!P4 IMAD.MOV.U32 R152, RZ, RZ, R226 ;  /* 0x000000ffff98c224 */ /* 0x000fe400078e00e2 */
[----:B--2---:R-:W-:Y:S02]  /*8c00*/  @!P4 IMAD R167, R153, R16, R3 ;  /* 0x0000001099a7c224 */ /* 0x004fe400078e0203 */
[----:B------:R-:W-:-:S05]  /*8c10*/  @!P4 IMAD.MOV.U32 R153, RZ, RZ, R231 ;  /* 0x000000ffff99c224 */ /* 0x000fca00078e00e7 */
[----:B------:R2:W-:Y:S01]  /*8c20*/  @!P4 STG.E.U8 desc[UR56][R152.64+0x21], R167 ;  /* 0x000021a79800c986 */ /* 0x0005e2000c101138 */
[----:B------:R-:W-:-:S13]  /*8c30*/  ISETP.LT.OR P4, PT, R0, 0x21, !P0 ;  /* 0x000000210000780c */ /* 0x000fda0004781670 */
[----:B------:R-:W1:Y:S01]  /*8c40*/  @!P4 LDG.E.U8 R2, desc[UR56][R20.64+0x20] ;  /* 0x000020381402c981 */ /* 0x000e62000c1e1100 */
[----:B------:R-:W-:-:S04]  /*8c50*/  @!P4 IADD3 R162, P5, R226, UR41, RZ ;  /* 0x00000029e2a2cc10 */ /* 0x000fc8000ffbe0ff */
[----:B------:R-:W-:Y:S02]  /*8c60*/  @!P4 IADD3.X R163, R231, UR40, RZ, P5, !PT ;  /* 0x00000028e7a3cc10 */ /* 0x000fe4000affe4ff */
[----:B-1----:R-:W-:-:S05]  /*8c70*/  @!P4 PRMT R160, R2, 0x8880, RZ ;  /* 0x0000888002a0c816 */ /* 0x002fca00000000ff */
[----:B------:R-:W-:-:S04]  /*8c80*/  @!P4 IMAD R3, R160, R17, RZ ;  /* 0x00000011a003c224 */ /* 0x000fc800078e02ff */
[----:B------:R-:W-:-:S05]  /*8c90*/  @!P4 IMAD R161, R154, R16, R3 ;  /* 0x000000109aa1c224 */ /* 0x000fca00078e0203 */
[----:B------:R-:W-:Y:S01]  /*8ca0*/  @!P4 STG.E.U8 desc[UR56][R162.64+0x20], R161 ;  /* 0x000020a1a200c986 */ /* 0x000fe2000c101138 */
[----:B------:R-:W-:-:S13]  /*8cb0*/  ISETP.LT.OR P4, PT, R0, 0x22, !P0 ;  /* 0x000000220000780c */ /* 0x000fda0004781670 */
[----:B------:R-:W3:Y:S01]  /*8cc0*/  @!P4 LDG.E.U8 R2, desc[UR56][R20.64+0x21] ;  /* 0x000021381402c981 */ /* 0x000ee2000c1e1100 */
[----:B--2---:R-:W-:-:S04]  /*8cd0*/  @!P4 IADD3 R152, P5, R226, UR41, RZ ;  /* 0x00000029e298cc10 */ /* 0x004fc8000ffbe0ff */
[----:B------:R-:W-:Y:S02]  /*8ce0*/  @!P4 IADD3.X R153, R231, UR40, RZ, P5, !PT ;  /* 0x00000028e799cc10 */ /* 0x000fe4000affe4ff */
[----:B---3--:R-:W-:-:S05]  /*8cf0*/  @!P4 PRMT R154, R2, 0x8880, RZ ;  /* 0x00008880029ac816 */ /* 0x008fca00000000ff */
[----:B------:R-:W-:-:S04]  /*8d00*/  @!P4 IMAD R3, R154, R17, RZ ;  /* 0x000000119a03c224 */ /* 0x000fc800078e02ff */
        /* <DEDUP_REMOVED lines=48> */
[----:B------:R-:W-:Y:S04]  /*9010*/  @!P4 STG.E.U8 desc[UR56][R4.64+0x31], R145 ;  /* 0x000031910400c986 */ /* 0x000fe8000c101138 */
[----:B------:R-:W3:Y:S01]  /*9020*/  @!P2 LDG.E.U8 R2, desc[UR56][R232.64+0x30] ;  /* 0x00003038e802a981 */ /* 0x000ee2000c1e1100 */
[----:B------:R-:W-:Y:S02]  /*9030*/  ISETP.LT.OR P5, PT, R0, 0x39, !P6 ;  /* 0x000000390000780c */ /* 0x000fe400077a1670 */
[----:B---3--:R-:W-:-:S05]  /*9040*/  @!P2 PRMT R144, R2, 0x8880, RZ ;  /* 0x000088800290a816 */ /* 0x008fca00000000ff */
[----:B------:R-:W-:-:S04]  /*9050*/  @!P2 IMAD R3, R144, R17, RZ ;  /* 0x000000119003a224 */ /* 0x000fc800078e02ff */
[----:B------:R-:W-:-:S05]  /*9060*/  @!P2 IMAD R157, R146, R16, R3 ;  /* 0x00000010929da224 */ /* 0x000fca00078e0203 */
[----:B------:R3:W-:Y:S01]  /*9070*/  @!P2 STG.E.U8 desc[UR56][R6.64+0x30], R157 ;  /* 0x0000309d0600a986 */ /* 0x0007e2000c101138 */
        /* <DEDUP_REMOVED lines=13> */
[----:B------:R-:W3:Y:S02]  /*9150*/  @!P1 LDG.E.U8 R2, desc[UR56][R234.64+0x38] ;  /* 0x00003838ea029981 */ /* 0x000ee4000c1e1100 */
[----:B---3--:R-:W-:-:S05]  /*9160*/  @!P1 PRMT R6, R2, 0x8880, RZ ;  /* 0x0000888002069816 */ /* 0x008fca00000000ff */
        /* <DEDUP_REMOVED lines=8> */
[----:B------:R-:W-:Y:S04]  /*91f0*/  @!P1 STG.E.U8 desc[UR56][R4.64+0x39], R149 ;  /* 0x0000399504009986 */ /* 0x000fe8000c101138 */
[----:B------:R-:W2:Y:S02]  /*9200*/  @!P5 LDG.E.U8 R2, desc[UR56][R232.64+0x38] ;  /* 0x00003838e802d981 */ /* 0x000ea4000c1e1100 */
[----:B--2---:R-:W-:-:S05]  /*9210*/  @!P5 PRMT R144, R2, 0x8880, RZ ;  /* 0x000088800290d816 */ /* 0x004fca00000000ff */
[----:B------:R-:W-:-:S04]  /*9220*/  @!P5 IMAD R3, R144, R17, RZ ;  /* 0x000000119003d224 */ /* 0x000fc800078e02ff */
[----:B-1----:R-:W-:-:S05]  /*9230*/  @!P5 IMAD R147, R150, R16, R3 ;  /* 0x000000109693d224 */ /* 0x002fca00078e0203 */
        /* <DEDUP_REMOVED lines=511> */
[----:B------:R-:W-:-:S13]  /*b230*/  ISETP.LT.OR P1, PT, R0, 0x62, !P6 ;  /* 0x000000620000780c */ /* 0x000fda0007721670 */
[----:B------:R-:W-:-:S04]  /*b240*/  @!P1 IADD3 R80, P5, R4, UR41, RZ ;  /* 0x0000002904509c10 */ /* 0x000fc8000ffbe0ff */
[----:B------:R-:W-:Y:S02]  /*b250*/  @!P1 IADD3.X R81, R5, UR40, RZ, P5, !PT ;  /* 0x0000002805519c10 */ /* 0x000fe4000affe4ff */
        /* <DEDUP_REMOVED lines=37> */
[----:B------:R-:W-:Y:S02]  /*b4b0*/  LOP3.LUT P1, RZ, R236, 0x2, RZ, 0xc0, !PT ;  /* 0x00000002ecff7812 */ /* 0x000fe4000782c0ff */
[----:B------:R-:W-:Y:S02]  /*b4c0*/  @!P4 IADD3.X R75, R9, UR40, RZ, P5, !PT ;  /* 0x00000028094bcc10 */ /* 0x000fe4000affe4ff */
        /* <DEDUP_REMOVED lines=121> */
[----:B------:R-:W-:Y:S02]  /*bc60*/  P2R R64, PR, RZ, 0x2 ;  /* 0x00000002ff407803 */ /* 0x000fe40000000000 */
[----:B------:R-:W-:Y:S02]  /*bc70*/  @!P4 IADD3.X R57, R231, UR40, RZ, P5, !PT ;  /* 0x00000028e739cc10 */ /* 0x000fe4000affe4ff */
[----:B------:R-:W-:Y:S02]  /*bc80*/  LOP3.LUT P1, RZ, R236, 0x8, RZ, 0xc0, !PT ;  /* 0x00000008ecff7812 */ /* 0x000fe4000782c0ff */
        /* <DEDUP_REMOVED lines=16> */
[----:B-1----:R-:W-:-:S05]  /*bd90*/  @!P4 IMAD R57, R49, R16, R3 ;  /* 0x000000103139c224 */ /* 0x002fca00078e0203 */
[----:B------:R1:W-:Y:S04]  /*bda0*/  @!P4 STG.E.U8 desc[UR56][R4.64+0x61], R57 ;  /* 0x000061390400c986 */ /* 0x0003e8000c101138 */
[----:B------:R-:W3:Y:S02]  /*bdb0*/  @!P2 LDG.E.U8 R2, desc[UR56][R232.64+0x60] ;  /* 0x00006038e802a981 */ /* 0x000ee4000c1e1100 */
[----:B---3--:R-:W-:-:S05]  /*bdc0*/  @!P2 PRMT R56, R2, 0x8880, RZ ;  /* 0x000088800238a816 */ /* 0x008fca00000000ff */
[----:B------:R-:W-:-:S04]  /*bdd0*/  @!P2 IMAD R3, R56, R17, RZ ;  /* 0x000000113803a224 */ /* 0x000fc800078e02ff */
[----:B--2---:R-:W-:-:S05]  /*bde0*/  @!P2 IMAD R59, R50, R16, R3 ;  /* 0x00000010323ba224 */ /* 0x004fca00078e0203 */
[----:B------:R2:W-:Y:S01]  /*bdf0*/  @!P2 STG.E.U8 desc[UR56][R6.64+0x60], R59 ;  /* 0x0000603b0600a986 */ /* 0x0005e2000c101138 */
[----:B------:R-:W-:-:S13]  /*be00*/  ISETP.LT.OR P2, PT, R0, 0x62, !P6 ;  /* 0x000000620000780c */ /* 0x000fda0007741670 */
[----:B------:R-:W3:Y:S01]  /*be10*/  @!P2 LDG.E.U8 R2, desc[UR56][R232.64+0x61] ;  /* 0x00006138e802a981 */ /* 0x000ee2000c1e1100 */
[C---:B------:R-:W-:Y:S02]  /*be20*/  ISETP.LT.OR P4, PT, R0.reuse, 0x69, !P6 ;  /* 0x000000690000780c */ /* 0x040fe40007781670 */
[----:B------:R-:W-:-:S11]  /*be30*/  ISETP.LT.OR P6, PT, R0, 0x6a, !P6 ;  /* 0x0000006a0000780c */ /* 0x000fd600077c1670 */
[----:B------:R-:W-:-:S04]  /*be40*/  @!P4 IADD3 R48, P5, R4, UR41, RZ ;  /* 0x000000290430cc10 */ /* 0x000fc8000ffbe0ff */
[----:B------:R-:W-:Y:S02]  /*be50*/  @!P4 IADD3.X R49, R5, UR40, RZ, P5, !PT ;  /* 0x000000280531cc10 */ /* 0x000fe4000affe4ff */
[----:B------:R-:W-:-:S04]  /*be60*/  @!P6 IADD3 R56, P5, R4, UR41, RZ ;  /* 0x000000290438ec10 */ /* 0x000fc8000ffbe0ff */
[----:B-1----:R-:W-:Y:S02]  /*be70*/  @!P6 IADD3.X R57, R5, UR40, RZ, P5, !PT ;  /* 0x000000280539ec10 */ /* 0x002fe4000affe4ff */
[----:B------:R-:W-:Y:S02]  /*be80*/  ISETP.LT.OR P5, PT, R0, 0x69, !P1 ;  /* 0x000000690000780c */ /* 0x000fe40004fa1670 */
[----:B---3--:R-:W-:-:S05]  /*be90*/  @!P2 PRMT R50, R2, 0x8880, RZ ;  /* 0x000088800232a816 */ /* 0x008fca00000000ff */
[----:B------:R-:W-:-:S04]  /*bea0*/  @!P2 IMAD R3, R50, R17, RZ ;  /* 0x000000113203a224 */ /* 0x000fc800078e02ff */
[----:B------:R-:W-:-:S05]  /*beb0*/  @!P2 IMAD R51, R51, R16, R3 ;  /* 0x000000103333a224 */ /* 0x000fca00078e0203 */
[----:B------:R1:W-:Y:S04]  /*bec0*/  @!P2 STG.E.U8 desc[UR56][R80.64+0x61], R51 ;  /* 0x000061335000a986 */ /* 0x0003e8000c101138 */
        /* <DEDUP_REMOVED lines=21> */
[----:B------:R-:W-:Y:S01]  /*c020*/  @!P6 STG.E.U8 desc[UR56][R56.64+0x69], R55 ;  /* 0x000069373800e986 */ /* 0x000fe2000c101138 */
[----:B------:R-:W-:-:S13]  /*c030*/  ISETP.LT.OR P6, PT, R0, 0x61, !P2 ;  /* 0x000000610000780c */ /* 0x000fda00057c1670 */
[----:B------:R-:W1:Y:S02]  /*c040*/  @!P6 LDG.E.U8 R2, desc[UR56][R10.64+0x60] ;  /* 0x000060380a02e981 */ /* 0x000e64000c1e1100 */
[----:B-1----:R-:W-:-:S05]  /*c050*/  @!P6 PRMT R48, R2, 0x8880, RZ ;  /* 0x000088800230e816 */ /* 0x002fca00000000ff */
[----:B------:R-:W-:-:S04]  /*c060*/  @!P6 IMAD R3, R48, R17, RZ ;  /* 0x000000113003e224 */ /* 0x000fc800078e02ff */
[----:B------:R-:W-:-:S05]  /*c070*/  @!P6 IMAD R49, R40, R16, R3 ;  /* 0x000000102831e224 */ /* 0x000fca00078e0203 */
[----:B------:R1:W-:Y:S01]  /*c080*/  @!P6 STG.E.U8 desc[UR56][R8.64+0x60], R49 ;  /* 0x000060310800e986 */ /* 0x0003e2000c101138 */
[----:B------:R-:W-:-:S13]  /*c090*/  ISETP.LT.OR P6, PT, R0, 0x62, !P2 ;  /* 0x000000620000780c */ /* 0x000fda00057c1670 */
[----:B------:R-:W2:Y:S01]  /*c0a0*/  @!P6 LDG.E.U8 R2, desc[UR56][R10.64+0x61] ;  /* 0x000061380a02e981 */ /* 0x000ea2000c1e1100 */
[----:B------:R-:W-:Y:S02]  /*c0b0*/  ISETP.LT.OR P5, PT, R0, 0x61, !P3 ;  /* 0x000000610000780c */ /* 0x000fe40005fa1670 */
[----:B--2---:R-:W-:-:S05]  /*c0c0*/  @!P6 PRMT R40, R2, 0x8880, RZ ;  /* 0x000088800228e816 */ /* 0x004fca00000000ff */
[----:B------:R-:W-:-:S04]  /*c0d0*/  @!P6 IMAD R3, R40, R17, RZ ;  /* 0x000000112803e224 */ /* 0x000fc800078e02ff */
[----:B------:R-:W-:-:S05]  /*c0e0*/  @!P6 IMAD R41, R41, R16, R3 ;  /* 0x000000102929e224 */ /* 0x000fca00078e0203 */
[----:B------:R-:W-:Y:S04]  /*c0f0*/  @!P6 STG.E.U8 desc[UR56][R8.64+0x61], R41 ;  /* 0x000061290800e986 */ /* 0x000fe8000c101138 */
[----:B------:R-:W2:Y:S01]  /*c100*/  @!P5 LDG.E.U8 R2, desc[UR56][R12.64+0x60] ;  /* 0x000060380c02d981 */ /* 0x000ea2000c1e1100 */
[----:B------:R-:W-:Y:S02]  /*c110*/  ISETP.LT.OR P4, PT, R0, 0x62, !P3 ;  /* 0x000000620000780c */ /* 0x000fe40005f81670 */
[----:B------:R-:W-:-:S04]  /*c120*/  @!P5 IADD3 R6, P1, R8, UR41, RZ ;  /* 0x000000290806dc10 */ /* 0x000fc8000ff3e0ff */
[----:B------:R-:W-:Y:S02]  /*c130*/  @!P5 IADD3.X R7, R9, UR40, RZ, P1, !PT ;  /* 0x000000280907dc10 */ /* 0x000fe40008ffe4ff */
[----:B--2---:R-:W-:-:S05]  /*c140*/  @!P5 PRMT R40, R2, 0x8880, RZ ;  /* 0x000088800228d816 */ /* 0x004fca00000000ff */
[----:B------:R-:W-:-:S04]  /*c150*/  @!P5 IMAD R3, R40, R17, RZ ;  /* 0x000000112803d224 */ /* 0x000fc800078e02ff */
[----:B-1----:R-:W-:-:S05]  /*c160*/  @!P5 IMAD R49, R42, R16, R3 ;  /* 0x000000102a31d224 */ /* 0x002fca00078e0203 */
[----:B------:R1:W-:Y:S04]  /*c170*/  @!P5 STG.E.U8 desc[UR56][R6.64+0x60], R49 ;  /* 0x000060310600d986 */ /* 0x0003e8000c101138 */
        /* <DEDUP_REMOVED lines=9> */
[----:B------:R-:W-:Y:S02]  /*c210*/  ISETP.LT.OR P5, PT, R0, 0x6a, !P2 ;  /* 0x0000006a0000780c */ /* 0x000fe400057a1670 */
[----:B---3--:R-:W-:-:S05]  /*c220*/  @!P4 PRMT R40, R2, 0x8880, RZ ;  /* 0x000088800228c816 */ /* 0x008fca00000000ff */
[----:B------:R-:W-:-:S04]  /*c230*/  @!P4 IMAD R3, R40, R17, RZ ;  /* 0x000000112803c224 */ /* 0x000fc800078e02ff */
[----:B-1----:R-:W-:-:S05]  /*c240*/  @!P4 IMAD R7, R44, R16, R3 ;  /* 0x000000102c07c224 */ /* 0x002fca00078e0203 */
[----:B------:R1:W-:Y:S04]  /*c250*/  @!P4 STG.E.U8 desc[UR56][R8.64+0x68], R7 ;  /* 0x000068070800c986 */ /* 0x0003e8000c101138 */
[----:B------:R-:W3:Y:S01]  /*c260*/  @!P5 LDG.E.U8 R2, desc[UR56][R10.64+0x69] ;  /* 0x000069380a02d981 */ /* 0x000ee2000c1e1100 */
[----:B------:R-:W-:Y:S02]  /*c270*/  ISETP.LT.OR P4, PT, R0, 0x69, !P3 ;  /* 0x000000690000780c */ /* 0x000fe40005f81670 */
[----:B---3--:R-:W-:-:S05]  /*c280*/  @!P5 PRMT R6, R2, 0x8880, RZ ;  /* 0x000088800206d816 */ /* 0x008fca00000000ff */
[----:B--2---:R-:W-:-:S04]  /*c290*/  @!P5 IMAD.MOV.U32 R4, RZ, RZ, R6 ;  /* 0x000000ffff04d224 */ /* 0x004fc800078e0006 */
        /* <DEDUP_REMOVED lines=9> */
[----:B------:R-:W-:-:S05]  /*c330*/  @!P4 IMAD R11, R46, R16, R3 ;  /* 0x000000102e0bc224 */ /* 0x000fca00078e0203 */
[----:B------:R2:W-:Y:S04]  /*c340*/  @!P4 STG.E.U8 desc[UR56][R4.64+0x68], R11 ;  /* 0x0000680b0400c986 */ /* 0x0005e8000c101138 */
[----:B------:R-:W3:Y:S01]  /*c350*/  @!P3 LDG.E.U8 R2, desc[UR56][R12.64+0x69] ;  /* 0x000069380c02b981 */ /* 0x000ee2000c1e1100 */
[----:B------:R-:W-:-:S04]  /*c360*/  LOP3.LUT P6, RZ, R236, 0x2, RZ, 0xc0, !PT ;  /* 0x00000002ecff7812 */ /* 0x000fc800078cc0ff */
[----:B------:R-:W-:Y:S02]  /*c370*/  ISETP.LT.OR P4, PT, R0, 0x61, !P6 ;  /* 0x000000610000780c */ /* 0x000fe40007781670 */
[----:B------:R-:W-:-:S04]  /*c380*/  @!P3 IADD3 R6, P5, R8, UR41, RZ ;  /* 0x000000290806bc10 */ /* 0x000fc8000ffbe0ff */
[----:B-1----:R-:W-:Y:S02]  /*c390*/  @!P3 IADD3.X R7, R9, UR40, RZ, P5, !PT ;  /* 0x000000280907bc10 */ /* 0x002fe4000affe4ff */
[----:B---3--:R-:W-:-:S05]  /*c3a0*/  @!P3 PRMT R10, R2, 0x8880, RZ ;  /* 0x00008880020ab816 */ /* 0x008fca00000000ff */
[----:B------:R-:W-:-:S04]  /*c3b0*/  @!P3 IMAD R3, R10, R17, RZ ;  /* 0x000000110a03b224 */ /* 0x000fc800078e02ff */
[----:B------:R-:W-:-:S05]  /*c3c0*/  @!P3 IMAD R47, R47, R16, R3 ;  /* 0x000000102f2fb224 */ /* 0x000fca00078e0203 */
[----:B------:R-:W-:Y:S04]  /*c3d0*/  @!P3 STG.E.U8 desc[UR56][R6.64+0x69], R47 ;  /* 0x0000692f0600b986 */ /* 0x000fe8000c101138 */
[----:B------:R-:W2:Y:S01]  /*c3e0*/  @!P4 LDG.E.U8 R2, desc[UR56][R14.64+0x60] ;  /* 0x000060380e02c981 */ /* 0x000ea2000c1e1100 */
[----:B------:R-:W-:Y:S02]  /*c3f0*/  ISETP.LT.OR P3, PT, R0, 0x62, !P6 ;  /* 0x000000620000780c */ /* 0x000fe40007761670 */
[----:B--2---:R-:W-:-:S05]  /*c400*/  @!P4 PRMT R4, R2, 0x8880, RZ ;  /* 0x000088800204c816 */ /* 0x004fca00000000ff */
[----:B------:R-:W-:-:S04]  /*c410*/  @!P4 IMAD R3, R4, R17, RZ ;  /* 0x000000110403c224 */ /* 0x000fc800078e02ff */
[----:B------:R-:W-:-:S05]  /*c420*/  @!P4 IMAD R5, R32, R16, R3 ;  /* 0x000000102005c224 */ /* 0x000fca00078e0203 */
[----:B------:R1:W-:Y:S04]  /*c430*/  @!P4 STG.E.U8 desc[UR56][R22.64+0x60], R5 ;  /* 0x000060051600c986 */ /* 0x0003e8000c101138 */
[----:B------:R-:W2:Y:S01]  /*c440*/  @!P3 LDG.E.U8 R2, desc[UR56][R14.64+0x61] ;  /* 0x000061380e02b981 */ /* 0x000ea2000c1e1100 */
[----:B------:R-:W-:-:S04]  /*c450*/  ISETP.NE.AND P2, PT, R70, RZ, PT ;  /* 0x000000ff4600720c */ /* 0x000fc80003f45270 */
        /* <DEDUP_REMOVED lines=8> */
[----:B-1----:R-:W-:Y:S02]  /*c4e0*/  @!P4 IADD3.X R5, R23, UR40, RZ, P5, !PT ;  /* 0x000000281705cc10 */ /* 0x002fe4000affe4ff */
[----:B--2---:R-:W-:-:S05]  /*c4f0*/  @!P4 PRMT R6, R2, 0x8880, RZ ;  /* 0x000088800206c816 */ /* 0x004fca00000000ff */
[----:B------:R-:W-:-:S04]  /*c500*/  @!P4 IMAD R3, R6, R17, RZ ;  /* 0x000000110603c224 */ /* 0x000fc800078e02ff */
[----:B------:R-:W-:-:S05]  /*c510*/  @!P4 IMAD R9, R34, R16, R3 ;  /* 0x000000102209c224 */ /* 0x000fca00078e0203 */
[----:B------:R1:W-:Y:S04]  /*c520*/  @!P4 STG.E.U8 desc[UR56][R4.64+0x60], R9 ;  /* 0x000060090400c986 */ /* 0x0003e8000c101138 */
[----:B------:R-:W2:Y:S01]  /*c530*/  @!P3 LDG.E.U8 R2, desc[UR56][R18.64+0x61] ;  /* 0x000061381202b981 */ /* 0x000ea2000c1e1100 */
[----:B------:R-:W-:Y:S02]  /*c540*/  ISETP.LT.OR P4, PT, R0, 0x69, !P6 ;  /* 0x000000690000780c */ /* 0x000fe40007781670 */
[----:B------:R-:W-:-:S04]  /*c550*/  @!P3 IADD3 R6, P5, R22, UR41, RZ ;  /* 0x000000291606bc10 */ /* 0x000fc8000ffbe0ff */
[----:B------:R-:W-:Y:S02]  /*c560*/  @!P3 IADD3.X R7, R23, UR40, RZ, P5, !PT ;  /* 0x000000281707bc10 */ /* 0x000fe4000affe4ff */
[----:B--2---:R-:W-:-:S05]  /*c570*/  @!P3 PRMT R8, R2, 0x8880, RZ ;  /* 0x000088800208b816 */ /* 0x004fca00000000ff */
[----:B------:R-:W-:-:S04]  /*c580*/  @!P3 IMAD R3, R8, R17, RZ ;  /* 0x000000110803b224 */ /* 0x000fc800078e02ff */
[----:B------:R-:W-:-:S05]  /*c590*/  @!P3 IMAD R35, R35, R16, R3 ;  /* 0x000000102323b224 */ /* 0x000fca00078e0203 */
[----:B------:R-:W-:Y:S04]  /*c5a0*/  @!P3 STG.E.U8 desc[UR56][R6.64+0x61], R35 ;  /* 0x000061230600b986 */ /* 0x000fe8000c101138 */
[----:B------:R-:W1:Y:S01]  /*c5b0*/  @!P4 LDG.E.U8 R2, desc[UR56][R14.64+0x68] ;  /* 0x000068380e02c981 */ /* 0x000e62000c1e1100 */
[----:B------:R-:W-:Y:S02]  /*c5c0*/  ISETP.LT.OR P3, PT, R0, 0x6a, !P6 ;  /* 0x0000006a0000780c */ /* 0x000fe40007761670 */
[----:B-1----:R-:W-:-:S05]  /*c5d0*/  @!P4 PRMT R4, R2, 0x8880, RZ ;  /* 0x000088800204c816 */ /* 0x002fca00000000ff */
[----:B------:R-:W-:-:S04]  /*c5e0*/  @!P4 IMAD R3, R4, R17, RZ ;  /* 0x000000110403c224 */ /* 0x000fc800078e02ff */
[----:B------:R-:W-:-:S05]  /*c5f0*/  @!P4 IMAD R5, R36, R16, R3 ;  /* 0x000000102405c224 */ /* 0x000fca00078e0203 */
[----:B------:R1:W-:Y:S04]  /*c600*/  @!P4 STG.E.U8 desc[UR56][R22.64+0x68], R5 ;  /* 0x000068051600c986 */ /* 0x0003e8000c101138 */
        /* <DEDUP_REMOVED lines=15> */
[----:B------:R-:W-:-:S04]  /*c700*/  ISETP.NE.AND P1, PT, R64, RZ, PT ;  /* 0x000000ff4000720c */ /* 0x000fc80003f25270 */
[----:B------:R-:W-:Y:S02]  /*c710*/  ISETP.LT.OR P3, PT, R0, 0x61, !P1 ;  /* 0x000000610000780c */ /* 0x000fe40004f61670 */
[----:B------:R-:W-:-:S04]  /*c720*/  @!P2 IADD3 R6, P4, R22, UR41, RZ ;  /* 0x000000291606ac10 */ /* 0x000fc8000ff9e0ff */
[----:B------:R-:W-:Y:S02]  /*c730*/  @!P2 IADD3.X R7, R23, UR40, RZ, P4, !PT ;  /* 0x000000281707ac10 */ /* 0x000fe4000a7fe4ff */
[----:B--2---:R-:W-:-:S05]  /*c740*/  @!P2 PRMT R8, R2, 0x8880, RZ ;  /* 0x000088800208a816 */ /* 0x004fca00000000ff */
[----:B------:R-:W-:-:S04]  /*c750*/  @!P2 IMAD R3, R8, R17, RZ ;  /* 0x000000110803a224 */ /* 0x000fc800078e02ff */
[----:B------:R-:W-:-:S05]  /*c760*/  @!P2 IMAD R39, R39, R16, R3 ;  /* 0x000000102727a224 */ /* 0x000fca00078e0203 */
[----:B------:R-:W-:Y:S04]  /*c770*/  @!P2 STG.E.U8 desc[UR56][R6.64+0x69], R39 ;  /* 0x000069270600a986 */ /* 0x000fe8000c101138 */
[----:B------:R-:W2:Y:S01]  /*c780*/  @!P3 LDG.E.U8 R2, desc[UR56][R224.64+0x60] ;  /* 0x00006038e002b981 */ /* 0x000ea2000c1e1100 */
[----:B------:R-:W-:Y:S01]  /*c790*/  ISETP.LT.OR P2, PT, R0, 0x62, !P1 ;  /* 0x000000620000780c */ /* 0x000fe20004f41670 */
[----:B-1----:R-:W-:Y:S01]  /*c7a0*/  @!P3 IMAD.MOV.U32 R5, RZ, RZ, R231 ;  /* 0x000000ffff05b224 */ /* 0x002fe200078e00e7 */
[----:B--2---:R-:W-:-:S05]  /*c7b0*/  @!P3 PRMT R4, R2, 0x8880, RZ ;  /* 0x000088800204b816 */ /* 0x004fca00000000ff */
[----:B------:R-:W-:Y:S02]  /*c7c0*/  @!P3 IMAD R3, R4, R17, RZ ;  /* 0x000000110403b224 */ /* 0x000fe400078e02ff */
[----:B------:R-:W-:Y:S02]  /*c7d0*/  @!P3 IMAD.MOV.U32 R4, RZ, RZ, R226 ;  /* 0x000000ffff04b224 */ /* 0x000fe400078e00e2 */
[----:B------:R-:W-:-:S05]  /*c7e0*/  @!P3 IMAD R9, R24, R16, R3 ;  /* 0x000000101809b224 */ /* 0x000fca00078e0203 */
[----:B------:R1:W-:Y:S04]  /*c7f0*/  @!P3 STG.E.U8 desc[UR56][R4.64+0x60], R9 ;  /* 0x000060090400b986 */ /* 0x0003e8000c101138 */
[----:B------:R-:W2:Y:S01]  /*c800*/  @!P2 LDG.E.U8 R2, desc[UR56][R224.64+0x61] ;  /* 0x00006138e002a981 */ /* 0x000ea2000c1e1100 */
[----:B------:R-:W-:Y:S01]  /*c810*/  ISETP.LT.OR P3, PT, R0, 0x61, !P0 ;  /* 0x000000610000780c */ /* 0x000fe20004761670 */
[----:B-1----:R-:W-:Y:S02]  /*c820*/  @!P2 IMAD.MOV.U32 R4, RZ, RZ, R226 ;  /* 0x000000ffff04a224 */ /* 0x002fe400078e00e2 */
[----:B------:R-:W-:Y:S01]  /*c830*/  @!P2 IMAD.MOV.U32 R5, RZ, RZ, R231 ;  /* 0x000000ffff05a224 */ /* 0x000fe200078e00e7 */
[----:B--2---:R-:W-:-:S05]  /*c840*/  @!P2 PRMT R8, R2, 0x8880, RZ ;  /* 0x000088800208a816 */ /* 0x004fca00000000ff */
[----:B------:R-:W-:-:S04]  /*c850*/  @!P2 IMAD.MOV.U32 R6, RZ, RZ, R8 ;  /* 0x000000ffff06a224 */ /* 0x000fc800078e0008 */
        /* <DEDUP_REMOVED lines=12> */
[----:B------:R-:W-:Y:S02]  /*c920*/  ISETP.LT.OR P3, PT, R0, 0x69, !P1 ;  /* 0x000000690000780c */ /* 0x000fe40004f61670 */
[----:B-1----:R-:W-:-:S04]  /*c930*/  @!P2 IADD3 R4, P4, R226, UR41, RZ ;  /* 0x00000029e204ac10 */ /* 0x002fc8000ff9e0ff */
[----:B------:R-:W-:Y:S02]  /*c940*/  @!P2 IADD3.X R5, R231, UR40, RZ, P4, !PT ;  /* 0x00000028e705ac10 */ /* 0x000fe4000a7fe4ff */
[----:B--2---:R-:W-:-:S05]  /*c950*/  @!P2 PRMT R8, R2, 0x8880, RZ ;  /* 0x000088800208a816 */ /* 0x004fca00000000ff */
[----:B------:R-:W-:-:S04]  /*c960*/  @!P2 IMAD R3, R8, R17, RZ ;  /* 0x000000110803a224 */ /* 0x000fc800078e02ff */
[----:B------:R-:W-:-:S05]  /*c970*/  @!P2 IMAD R27, R27, R16, R3 ;  /* 0x000000101b1ba224 */ /* 0x000fca00078e0203 */
[----:B------:R1:W-:Y:S04]  /*c980*/  @!P2 STG.E.U8 desc[UR56][R4.64+0x61], R27 ;  /* 0x0000611b0400a986 */ /* 0x0003e8000c101138 */
[----:B------:R-:W2:Y:S01]  /*c990*/  @!P3 LDG.E.U8 R2, desc[UR56][R224.64+0x68] ;  /* 0x00006838e002b981 */ /* 0x000ea2000c1e1100 */
[----:B------:R-:W-:Y:S01]  /*c9a0*/  ISETP.LT.OR P1, PT, R0, 0x6a, !P1 ;  /* 0x0000006a0000780c */ /* 0x000fe20004f21670 */
[----:B-1----:R-:W-:Y:S02]  /*c9b0*/  @!P3 IMAD.MOV.U32 R4, RZ, RZ, R226 ;  /* 0x000000ffff04b224 */ /* 0x002fe400078e00e2 */
[----:B------:R-:W-:Y:S01]  /*c9c0*/  @!P3 IMAD.MOV.U32 R5, RZ, RZ, R231 ;  /* 0x000000ffff05b224 */ /* 0x000fe200078e00e7 */
        /* <DEDUP_REMOVED lines=20> */
[----:B------:R-:W2:Y:S02]  /*cb10*/  @!P0 LDG.E.U8 R2, desc[UR56][R20.64+0x69] ;  /* 0x0000693814028981 */ /* 0x000ea4000c1e1100 */
[----:B--2---:R-:W-:-:S05]  /*cb20*/  @!P0 PRMT R0, R2, 0x8880, RZ ;  /* 0x0000888002008816 */ /* 0x004fca00000000ff */
[----:B------:R-:W-:-:S04]  /*cb30*/  @!P0 IMAD R3, R0, R17, RZ ;  /* 0x0000001100038224 */ /* 0x000fc800078e02ff */
[----:B------:R-:W-:Y:S01]  /*cb40*/  IMAD R3, R31, R16, R3 ;  /* 0x000000101f037224 */ /* 0x000fe200078e0203 */
[----:B-1----:R-:W-:Y:S06]  /*cb50*/  @P0 BRA `(.L_x_116) ;  /* 0x0000003c00440947 */ /* 0x002fec0003800000 */
[----:B------:R-:W-:-:S04]  /*cb60*/  IADD3 R226, P0, R226, UR41, RZ ;  /* 0x00000029e2e27c10 */ /* 0x000fc8000ff1e0ff */
[----:B------:R-:W-:-:S05]  /*cb70*/  IADD3.X R227, R231, UR40, RZ, P0, !PT ;  /* 0x00000028e7e37c10 */ /* 0x000fca00087fe4ff */
[----:B------:R1:W-:Y:S01]  /*cb80*/  STG.E.U8 desc[UR56][R226.64+0x69], R3 ;  /* 0x00006903e2007986 */ /* 0x0003e2000c101138 */
[----:B------:R-:W-:Y:S05]  /*cb90*/  BRA `(.L_x_116) ;  /* 0x0000003c00347947 */ /* 0x000fea0003800000 */
.L_x_35:
[----:B------:R-:W2:Y:S01]  /*cba0*/  LDL.LU R3, [R1+0x20] ;  /* 0x0000200001037983 */ /* 0x000ea20000300800 */
[----:B------:R-:W-:-:S03]  /*cbb0*/  ULDC.64 UR4, c[0x0][0x5c0] ;  /* 0x0001700000047ab9 */ /* 0x000fc60000000a00 */
[----:B------:R-:W3:Y:S04]  /*cbc0*/  LDL.LU R7, [R1+0x24] ;  /* 0x0000240001077983 */ /* 0x000ee80000300800 */
[----:B------:R-:W4:Y:S04]  /*cbd0*/  LDL.LU R11, [R1+0x28] ;  /* 0x00002800010b7983 */ /* 0x000f280000300800 */
[----:B------:R-:W5:Y:S04]  /*cbe0*/  LDL.LU R19, [R1+0x2c] ;  /* 0x00002c0001137983 */ /* 0x000f680000300800 */
[----:B------:R-:W5:Y:S04]  /*cbf0*/  LDL.LU R18, [R1+0x30] ;  /* 0x0000300001127983 */ /* 0x000f680000300800 */
[----:B------:R-:W5:Y:S04]  /*cc00*/  LDL.LU R13, [R1+0x34] ;  /* 0x00003400010d7983 */ /* 0x000f680000300800 */
[----:B------:R-:W4:Y:S04]  /*cc10*/  LDL.LU R15, [R1+0x38] ;  /* 0x00003800010f7983 */ /* 0x000f280000300800 */
[----:B------:R-:W5:Y:S01]  /*cc20*/  LDL.LU R14, [R1+0x3c] ;  /* 0x00003c00010e7983 */ /* 0x000f620000300800 */
[----:B------:R-:W-:-:S02]  /*cc30*/  ISETP.GE.AND P3, PT, R6, 0x1, PT ;  /* 0x000000010600780c */ /* 0x000fc40003f66270 */
[----:B------:R-:W-:Y:S01]  /*cc40*/  IADD3 R4, P1, R4, UR4, RZ ;  /* 0x0000000404047c10 */ /* 0x000fe2000ff3e0ff */
[----:B------:R-:W5:Y:S01]  /*cc50*/  LDL.LU R23, [R1] ;  /* 0x0000000001177983 */ /* 0x000f620000300800 */
[----:B------:R-:W-:Y:S02]  /*cc60*/  ISETP.LT.OR P0, PT, R0, 0x1, !P3 ;  /* 0x000000010000780c */ /* 0x000fe40005f01670 */
[----:B------:R-:W-:Y:S01]  /*cc70*/  IADD3.X R5, R10, UR5, RZ, P1, !PT ;  /* 0x000000050a057c10 */ /* 0x000fe20008ffe4ff */
[----:B------:R-:W5:Y:S01]  /*cc80*/  LDL.LU R12, [R1+0x4] ;  /* 0x00000400010c7983 */ /* 0x000f620000300800 */
[----:B------:R-:W-:Y:S02]  /*cc90*/  ISETP.GE.AND P2, PT, R6, 0x9, PT ;  /* 0x000000090600780c */ /* 0x000fe40003f46270 */
[----:B------:R-:W-:Y:S01]  /*cca0*/  IADD3 R8, P1, R4, UR41, RZ ;  /* 0x0000002904087c10 */ /* 0x000fe2000ff3e0ff */
[----:B------:R-:W5:Y:S03]  /*ccb0*/  LDL.LU R22, [R1+0x8] ;  /* 0x0000080001167983 */ /* 0x000f660000300800 */
[----:B------:R-:W-:Y:S01]  /*ccc0*/  IADD3.X R9, R5, UR40, RZ, P1, !PT ;  /* 0x0000002805097c10 */ /* 0x000fe20008ffe4ff */
[----:B------:R-:W5:Y:S01]  /*ccd0*/  LDL.LU R21, [R1+0xc] ;  /* 0x00000c0001157983 */ /* 0x000f620000300800 */
[----:B------:R-:W-:-:S03]  /*cce0*/  ISETP.LT.OR P1, PT, R0, 0x9, !P2 ;  /* 0x000000090000780c */ /* 0x000fc60005721670 */
[----:B------:R-:W5:Y:S01]  /*ccf0*/  LDL.LU R20, [R1+0x10] ;  /* 0x0000100001147983 */ /* 0x000f620000300800 */
[----:B--2---:R-:W-:-:S05]  /*cd00*/  @!P0 IMAD R3, R3, R16, RZ ;  /* 0x0000001003038224 */ /* 0x004fca00078e02ff */
[----:B------:R5:W-:Y:S01]  /*cd10*/  @!P0 STG.E.U8 desc[UR56][R4.64], R3 ;  /* 0x0000000304008986 */ /* 0x000be2000c101138 */
[----:B------:R-:W-:-:S13]  /*cd20*/  ISETP.LT.OR P0, PT, R0, 0x2, !P3 ;  /* 0x000000020000780c */ /* 0x000fda0005f01670 */
[----:B---3--:R-:W-:-:S05]  /*cd30*/  @!P0 IMAD R7, R7, R16, RZ ;  /* 0x0000001007078224 */ /* 0x008fca00078e02ff */
[----:B------:R-:W-:Y:S01]  /*cd40*/  @!P0 STG.E.U8 desc[UR56][R4.64+0x1], R7 ;  /* 0x0000010704008986 */ /* 0x000fe2000c101138 */
[----:B------:R-:W-:Y:S02]  /*cd50*/  ISETP.LT.OR P0, PT, R0, 0x1, !P2 ;  /* 0x000000010000780c */ /* 0x000fe40005701670 */
[----:B------:R-:W-:Y:S01]  /*cd60*/  ISETP.GE.AND P4, PT, R6, 0x81, PT ;  /* 0x000000810600780c */ /* 0x000fe20003f86270 */
[----:B------:R-:W-:Y:S01]  /*cd70*/  UIMAD UR4, UR9, 0x78, URZ ;  /* 0x00000078090478a4 */ /* 0x000fe2000f8e023f */
[----:B----4-:R-:W-:-:S09]  /*cd80*/  @!P1 IMAD R15, R15, R16, RZ ;  /* 0x000000100f0f9224 */ /* 0x010fd200078e02ff */
[----:B------:R-:W-:-:S05]  /*cd90*/  @!P0 IMAD R11, R11, R16, RZ ;  /* 0x000000100b0b8224 */ /* 0x000fca00078e02ff */
[----:B------:R-:W-:Y:S01]  /*cda0*/  @!P0 STG.E.U8 desc[UR56][R8.64], R11 ;  /* 0x0000000b08008986 */ /* 0x000fe2000c101138 */
[C---:B------:R-:W-:Y:S02]  /*cdb0*/  ISETP.LT.OR P0, PT, R0.reuse, 0x2, !P2 ;  /* 0x000000020000780c */ /* 0x040fe40005701670 */
[----:B------:R-:W-:-:S11]  /*cdc0*/  ISETP.LT.OR P2, PT, R0, 0xa, !P2 ;  /* 0x0000000a0000780c */ /* 0x000fd60005741670 */
[-C--:B-----5:R-:W-:Y:S02]  /*cdd0*/  @!P0 IMAD R3, R19, R16.reuse, RZ ;  /* 0x0000001013038224 */ /* 0x0a0fe400078e02ff */
[----:B------:R-:W2:Y:S04]  /*cde0*/  LDL.LU R19, [R1+0x14] ;  /* 0x0000140001137983 */ /* 0x000ea80000300800 */
[----:B------:R0:W-:Y:S01]  /*cdf0*/  @!P0 STG.E.U8 desc[UR56][R8.64+0x1], R3 ;  /* 0x0000010308008986 */ /* 0x0001e2000c101138 */
[----:B------:R-:W-:Y:S01]  /*ce00*/  ISETP.LT.OR P0, PT, R0, 0x9, !P3 ;  /* 0x000000090000780c */ /* 0x000fe20005f01670 */
[----:B0-----:R-:W-:-:S12]  /*ce10*/  @!P2 IMAD R3, R14, R16, RZ ;  /* 0x000000100e03a224 */ /* 0x001fd800078e02ff */
[----:B------:R-:W-:Y:S02]  /*ce20*/  @!P0 IMAD R7, R18, R16, RZ ;  /* 0x0000001012078224 */ /* 0x000fe400078e02ff */
[----:B------:R-:W3:Y:S04]  /*ce30*/  LDL.LU R18, [R1+0x18] ;  /* 0x0000180001127983 */ /* 0x000ee80000300800 */
[----:B------:R-:W4:Y:S04]  /*ce40*/  LDL.LU R14, [R1+0x1c] ;  /* 0x00001c00010e7983 */ /* 0x000f280000300800 */
[----:B------:R0:W-:Y:S01]  /*ce50*/  @!P0 STG.E.U8 desc[UR56][R4.64+0x8], R7 ;  /* 0x0000080704008986 */ /* 0x0001e2000c101138 */
[----:B------:R-:W-:Y:S01]  /*ce60*/  ISETP.LT.OR P0, PT, R0, 0xa, !P3 ;  /* 0x0000000a0000780c */ /* 0x000fe20005f01670 */
[----:B------:R-:W-:-:S12]  /*ce70*/  IMAD.U32 R11, RZ, RZ, UR8 ;  /* 0x00000008ff0b7e24 */ /* 0x000fd8000f8e00ff */
[----:B------:R-:W-:-:S05]  /*ce80*/  @!P0 IMAD R13, R13, R16, RZ ;  /* 0x000000100d0d8224 */ /* 0x000fca00078e02ff */
[----:B------:R-:W-:Y:S01]  /*ce90*/  @!P0 STG.E.U8 desc[UR56][R4.64+0x9], R13 ;  /* 0x0000090d04008986 */ /* 0x000fe2000c101138 */
[----:B------:R-:W-:Y:S01]  /*cea0*/  ISETP.LT.OR P0, PT, R0, 0x1, !P4 ;  /* 0x000000010000780c */ /* 0x000fe20006701670 */
[----:B------:R-:W-:Y:S02]  /*ceb0*/  IMAD.WIDE.U32 R10, R11, 0x78, R8 ;  /* 0x000000780b0a7825 */ /* 0x000fe400078e0008 */
[----:B------:R-:W-:Y:S02]  /*cec0*/  @!P1 STG.E.U8 desc[UR56][R8.64+0x8], R15 ;  /* 0x0000080f08009986 */ /* 0x000fe4000c101138 */
[----:B------:R-:W-:Y:S02]  /*ced0*/  VIADD R11, R11, UR4 ;  /* 0x000000040b0b7c36 */ /* 0x000fe40008000000 */
[----:B------:R1:W-:Y:S06]  /*cee0*/  @!P2 STG.E.U8 desc[UR56][R8.64+0x9], R3 ;  /* 0x000009030800a986 */ /* 0x0003ec000c101138 */
[----:B0-----:R-:W-:-:S05]  /*cef0*/  @!P0 IMAD R7, R23, R16, RZ ;  /* 0x0000001017078224 */ /* 0x001fca00078e02ff */
[----:B------:R0:W-:Y:S01]  /*cf00*/  @!P0 STG.E.U8 desc[UR56][R10.64], R7 ;  /* 0x000000070a008986 */ /* 0x0001e2000c101138 */
[----:B------:R-:W-:Y:S02]  /*cf10*/  ISETP.LT.OR P0, PT, R0, 0x2, !P4 ;  /* 0x000000020000780c */ /* 0x000fe40006701670 */
[----:B------:R-:W-:-:S04]  /*cf20*/  ISETP.GE.AND P3, PT, R6, 0x89, PT ;  /* 0x000000890600780c */ /* 0x000fc80003f66270 */
[----:B------:R-:W-:-:S07]  /*cf30*/  ISETP.LT.OR P1, PT, R0, 0x1, !P3 ;  /* 0x000000010000780c */ /* 0x000fce0005f21670 */
[----:B-1----:R-:W-:-:S05]  /*cf40*/  @!P0 IMAD R3, R12, R16, RZ ;  /* 0x000000100c038224 */ /* 0x002fca00078e02ff */
[----:B------:R-:W-:Y:S01]  /*cf50*/  @!P0 STG.E.U8 desc[UR56][R10.64+0x1], R3 ;  /* 0x000001030a008986 */ /* 0x000fe2000c101138 */
[----:B------:R-:W-:Y:S02]  /*cf60*/  ISETP.LT.OR P0, PT, R0, 0x2, !P3 ;  /* 0x000000020000780c */ /* 0x000fe40005f01670 */
[----:B------:R-:W-:Y:S01]  /*cf70*/  @!P1 IADD3 R12, P2, R10, UR41, RZ ;  /* 0x000000290a0c9c10 */ /* 0x000fe2000ff5e0ff */
[----:B------:R-:W-:-:S03]  /*cf80*/  @!P1 IMAD R15, R22, R16, RZ ;  /* 0x00000010160f9224 */ /* 0x000fc600078e02ff */
[----:B------:R-:W-:-:S05]  /*cf90*/  @!P1 IADD3.X R13, R11, UR40, RZ, P2, !PT ;  /* 0x000000280b0d9c10 */ /* 0x000fca00097fe4ff */
[----:B------:R1:W-:Y:S01]  /*cfa0*/  @!P1 STG.E.U8 desc[UR56][R12.64], R15 ;  /* 0x0000000f0c009986 */ /* 0x0003e2000c101138 */
[----:B------:R-:W-:Y:S01]  /*cfb0*/  ISETP.LT.OR P1, PT, R0, 0x9, !P4 ;  /* 0x000000090000780c */ /* 0x000fe20006721670 */
[----:B0-----:R-:W-:Y:S01]  /*cfc0*/  @!P0 IMAD R7, R21, R16, RZ ;  /* 0x0000001015078224 */ /* 0x001fe200078e02ff */
[----:B-1----:R-:W-:-:S04]  /*cfd0*/  @!P0 IADD3 R12, P2, R10, UR41, RZ ;  /* 0x000000290a0c8c10 */ /* 0x002fc8000ff5e0ff */
[----:B------:R-:W-:Y:S02]  /*cfe0*/  @!P0 IADD3.X R13, R11, UR40, RZ, P2, !PT ;  /* 0x000000280b0d8c10 */ /* 0x000fe400097fe4ff */
[----:B------:R-:W-:-:S03]  /*cff0*/  ISETP.LT.OR P2, PT, R0, 0xa, !P4 ;  /* 0x0000000a0000780c */ /* 0x000fc60006741670 */
[----:B------:R0:W-:Y:S01]  /*d000*/  @!P0 STG.E.U8 desc[UR56][R12.64+0x1], R7 ;  /* 0x000001070c008986 */ /* 0x0001e2000c101138 */
[----:B------:R-:W-:Y:S01]  /*d010*/  ISETP.LT.OR P0, PT, R0, 0x9, !P3 ;  /* 0x000000090000780c */ /* 0x000fe20005f01670 */
[----:B------:R-:W-:-:S05]  /*d020*/  @!P1 IMAD R3, R20, R16, RZ ;  /* 0x0000001014039224 */ /* 0x000fca00078e02ff */
[----:B------:R4:W-:Y:S01]  /*d030*/  @!P1 STG.E.U8 desc[UR56][R10.64+0x8], R3 ;  /* 0x000008030a009986 */ /* 0x0009e2000c101138 */
[----:B------:R-:W-:Y:S02]  /*d040*/  ISETP.LT.OR P1, PT, R0, 0xa, !P3 ;  /* 0x0000000a0000780c */ /* 0x000fe40005f21670 */
[----:B------:R-:W-:Y:S01]  /*d050*/  ISETP.GE.AND P4, PT, R6, 0x101, PT ;  /* 0x000001010600780c */ /* 0x000fe20003f86270 */
[----:B--2---:R-:W-:-:S05]  /*d060*/  @!P2 IMAD R15, R19, R16, RZ ;  /* 0x00000010130fa224 */ /* 0x004fca00078e02ff */
[----:B------:R-:W-:Y:S01]  /*d070*/  @!P2 STG.E.U8 desc[UR56][R10.64+0x9], R15 ;  /* 0x0000090f0a00a986 */ /* 0x000fe2000c101138 */
[----:B0-----:R-:W-:-:S04]  /*d080*/  @!P0 IADD3 R12, P2, R10, UR41, RZ ;  /* 0x000000290a0c8c10 */ /* 0x001fc8000ff5e0ff */
[----:B------:R-:W-:Y:S01]  /*d090*/  @!P0 IADD3.X R13, R11, UR40, RZ, P2, !PT ;  /* 0x000000280b0d8c10 */ /* 0x000fe200097fe4ff */
[----:B---3--:R-:W-:-:S05]  /*d0a0*/  @!P0 IMAD R7, R18, R16, RZ ;  /* 0x0000001012078224 */ /* 0x008fca00078e02ff */
[----:B------:R0:W-:Y:S01]  /*d0b0*/  @!P0 STG.E.U8 desc[UR56][R12.64+0x8], R7 ;  /* 0x000008070c008986 */ /* 0x0001e2000c101138 */
[----:B----4-:R-:W-:Y:S01]  /*d0c0*/  @!P1 IMAD R3, R14, R16, RZ ;  /* 0x000000100e039224 */ /* 0x010fe200078e02ff */
[----:B0-----:R-:W-:-:S04]  /*d0d0*/  @!P1 IADD3 R12, P0, R10, UR41, RZ ;  /* 0x000000290a0c9c10 */ /* 0x001fc8000ff1e0ff */
[----:B------:R-:W-:Y:S02]  /*d0e0*/  @!P1 IADD3.X R13, R11, UR40, RZ, P0, !PT ;  /* 0x000000280b0d9c10 */ /* 0x000fe400087fe4ff */
[----:B------:R-:W-:-:S03]  /*d0f0*/  ISETP.LT.OR P0, PT, R0, 0x1, !P4 ;  /* 0x000000010000780c */ /* 0x000fc60006701670 */
[----:B------:R0:W-:Y:S01]  /*d100*/  @!P1 STG.E.U8 desc[UR56][R12.64+0x9], R3 ;  /* 0x000009030c009986 */ /* 0x0001e2000c101138 */
[----:B------:R-:W-:-:S04]  /*d110*/  IADD3 R10, P1, R10, UR39, RZ ;  /* 0x000000270a0a7c10 */ /* 0x000fc8000ff3e0ff */
[----:B------:R-:W-:Y:S02]  /*d120*/  IADD3.X R11, R11, UR38, RZ, P1, !PT ;  /* 0x000000260b0b7c10 */ /* 0x000fe40008ffe4ff */
[----:B------:R-:W-:-:S03]  /*d130*/  ISETP.LT.OR P1, PT, R0, 0x2, !P4 ;  /* 0x000000020000780c */ /* 0x000fc60006721670 */
[----:B------:R-:W-:Y:S01]  /*d140*/  @!P0 IMAD R15, R224, R16, RZ ;  /* 0x00000010e00f8224 */ /* 0x000fe200078e02ff */
[----:B------:R-:W-:-:S04]  /*d150*/  ISETP.GE.AND P2, PT, R6, 0x109, PT ;  /* 0x000001090600780c */ /* 0x000fc80003f46270 */
[----:B------:R1:W-:Y:S01]  /*d160*/  @!P0 STG.E.U8 desc[UR56][R10.64], R15 ;  /* 0x0000000f0a008986 */ /* 0x0003e2000c101138 */
[----:B------:R-:W-:-:S04]  /*d170*/  ISETP.LT.OR P0, PT, R0, 0x1, !P2 ;  /* 0x000000010000780c */ /* 0x000fc80005701670 */
[----:B------:R-:W-:-:S05]  /*d180*/  @!P1 IMAD R225, R225, R16, RZ ;  /* 0x00000010e1e19224 */ /* 0x000fca00078e02ff */
[----:B------:R-:W-:Y:S04]  /*d190*/  @!P1 STG.E.U8 desc[UR56][R10.64+0x1], R225 ;  /* 0x000001e10a009986 */ /* 0x000fe8000c101138 */
[----:B0-----:R-:W-:Y:S01]  /*d1a0*/  @!P0 IADD3 R12, P1, R10, UR41, RZ ;  /* 0x000000290a0c8c10 */ /* 0x001fe2000ff3e0ff */
[----:B------:R-:W-:-:S03]  /*d1b0*/  @!P0 IMAD R3, R226, R16, RZ ;  /* 0x00000010e2038224 */ /* 0x000fc600078e02ff */
[----:B------:R-:W-:-:S05]  /*d1c0*/  @!P0 IADD3.X R13, R11, UR40, RZ, P1, !PT ;  /* 0x000000280b0d8c10 */ /* 0x000fca0008ffe4ff */
[----:B------:R0:W-:Y:S01]  /*d1d0*/  @!P0 STG.E.U8 desc[UR56][R12.64], R3 ;  /* 0x000000030c008986 */ /* 0x0001e2000c101138 */
[----:B------:R-:W-:-:S13]  /*d1e0*/  ISETP.LT.OR P0, PT, R0, 0x2, !P2 ;  /* 0x000000020000780c */ /* 0x000fda0005701670 */
[----:B------:R-:W-:Y:S01]  /*d1f0*/  @!P0 IADD3 R14, P1, R10, UR41, RZ ;  /* 0x000000290a0e8c10 */ /* 0x000fe2000ff3e0ff */
[----:B------:R-:W-:-:S03]  /*d200*/  @!P0 IMAD R227, R227, R16, RZ ;  /* 0x00000010e3e38224 */ /* 0x000fc600078e02ff */
[----:B-1----:R-:W-:-:S05]  /*d210*/  @!P0 IADD3.X R15, R11, UR40, RZ, P1, !PT ;  /* 0x000000280b0f8c10 */ /* 0x002fca0008ffe4ff */
[----:B------:R1:W-:Y:S01]  /*d220*/  @!P0 STG.E.U8 desc[UR56][R14.64+0x1], R227 ;  /* 0x000001e30e008986 */ /* 0x0003e2000c101138 */
[----:B------:R-:W-:-:S13]  /*d230*/  ISETP.LT.OR P0, PT, R0, 0x9, !P4 ;  /* 0x000000090000780c */ /* 0x000fda0006701670 */
[----:B------:R-:W-:-:S05]  /*d240*/  @!P0 IMAD R7, R228, R16, RZ ;  /* 0x00000010e4078224 */ /* 0x000fca00078e02ff */
[----:B------:R-:W-:Y:S01]  /*d250*/  @!P0 STG.E.U8 desc[UR56][R10.64+0x8], R7 ;  /* 0x000008070a008986 */ /* 0x000fe2000c101138 */
[----:B------:R-:W-:-:S13]  /*d260*/  ISETP.LT.OR P0, PT, R0, 0xa, !P4 ;  /* 0x0000000a0000780c */ /* 0x000fda0006701670 */
[----:B------:R-:W-:-:S05]  /*d270*/  @!P0 IMAD R229, R229, R16, RZ ;  /* 0x00000010e5e58224 */ /* 0x000fca00078e02ff */
[----:B------:R2:W-:Y:S01]  /*d280*/  @!P0 STG.E.U8 desc[UR56][R10.64+0x9], R229 ;  /* 0x000009e50a008986 */ /* 0x0005e2000c101138 */
[----:B------:R-:W-:-:S13]  /*d290*/  ISETP.LT.OR P0, PT, R0, 0x9, !P2 ;  /* 0x000000090000780c */ /* 0x000fda0005701670 */
[----:B0-----:R-:W-:Y:S01]  /*d2a0*/  @!P0 IADD3 R12, P1, R10, UR41, RZ ;  /* 0x000000290a0c8c10 */ /* 0x001fe2000ff3e0ff */
[----:B------:R-:W-:-:S03]  /*d2b0*/  @!P0 IMAD R3, R230, R16, RZ ;  /* 0x00000010e6038224 */ /* 0x000fc600078e02ff */
[----:B------:R-:W-:-:S05]  /*d2c0*/  @!P0 IADD3.X R13, R11, UR40, RZ, P1, !PT ;  /* 0x000000280b0d8c10 */ /* 0x000fca0008ffe4ff */
[----:B------:R0:W-:Y:S01]  /*d2d0*/  @!P0 STG.E.U8 desc[UR56][R12.64+0x8], R3 ;  /* 0x000008030c008986 */ /* 0x0001e2000c101138 */
[----:B------:R-:W-:-:S13]  /*d2e0*/  ISETP.LT.OR P0, PT, R0, 0xa, !P2 ;  /* 0x0000000a0000780c */ /* 0x000fda0005701670 */
[----:B-1----:R-:W-:Y:S01]  /*d2f0*/  @!P0 IADD3 R14, P1, R10, UR41, RZ ;  /* 0x000000290a0e8c10 */ /* 0x002fe2000ff3e0ff */
[----:B------:R-:W-:-:S03]  /*d300*/  @!P0 IMAD R231, R231, R16, RZ ;  /* 0x00000010e7e78224 */ /* 0x000fc600078e02ff */
[----:B------:R-:W-:-:S05]  /*d310*/  @!P0 IADD3.X R15, R11, UR40, RZ, P1, !PT ;  /* 0x000000280b0f8c10 */ /* 0x000fca0008ffe4ff */
[----:B------:R1:W-:Y:S01]  /*d320*/  @!P0 STG.E.U8 desc[UR56][R14.64+0x9], R231 ;  /* 0x000009e70e008986 */ /* 0x0003e2000c101138 */
[----:B--2---:R-:W-:-:S04]  /*d330*/  IADD3 R10, P0, R10, UR39, RZ ;  /* 0x000000270a0a7c10 */ /* 0x004fc8000ff1e0ff */
[----:B------:R-:W-:Y:S02]  /*d340*/  IADD3.X R11, R11, UR38, RZ, P0, !PT ;  /* 0x000000260b0b7c10 */ /* 0x000fe400087fe4ff */
[----:B------:R-:W-:-:S04]  /*d350*/  ISETP.GE.AND P0, PT, R6, 0x181, PT ;  /* 0x000001810600780c */ /* 0x000fc80003f06270 */
[----:B------:R-:W-:-:S13]  /*d360*/  ISETP.LT.OR P1, PT, R0, 0x1, !P0 ;  /* 0x000000010000780c */ /* 0x000fda0004721670 */
[----:B------:R-:W-:-:S05]  /*d370*/  @!P1 IMAD R7, R216, R16, RZ ;  /* 0x00000010d8079224 */ /* 0x000fca00078e02ff */
[----:B------:R2:W-:Y:S01]  /*d380*/  @!P1 STG.E.U8 desc[UR56][R10.64], R7 ;  /* 0x000000070a009986 */ /* 0x0005e2000c101138 */
[C---:B------:R-:W-:Y:S02]  /*d390*/  ISETP.LT.OR P1, PT, R0.reuse, 0x2, !P0 ;  /* 0x000000020000780c */ /* 0x040fe40004721670 */
[----:B------:R-:W-:Y:S01]  /*d3a0*/  ISETP.LT.OR P3, PT, R0, 0x11, !P3 ;  /* 0x000000110000780c */ /* 0x000fe20005f61670 */
[----:B0-----:R-:W-:-:S04]  /*d3b0*/  IMAD.U32 R13, RZ, RZ, UR8 ;  /* 0x00000008ff0d7e24 */ /* 0x001fc8000f8e00ff */
[----:B------:R-:W-:-:S06]  /*d3c0*/  IMAD.WIDE.U32 R12, R13, 0x78, R8 ;  /* 0x000000780d0c7825 */ /* 0x000fcc00078e0008 */
[----:B------:R-:W-:Y:S02]  /*d3d0*/  @!P1 IMAD R217, R217, R16, RZ ;  /* 0x00000010d9d99224 */ /* 0x000fe400078e02ff */
[----:B------:R-:W-:-:S03]  /*d3e0*/  VIADD R13, R13, UR4 ;  /* 0x000000040d0d7c36 */ /* 0x000fc60008000000 */
[----:B------:R-:W-:Y:S01]  /*d3f0*/  @!P1 STG.E.U8 desc[UR56][R10.64+0x1], R217 ;  /* 0x000001d90a009986 */ /* 0x000fe2000c101138 */
[----:B-1----:R-:W-:-:S04]  /*d400*/  @!P3 IADD3 R14, P1, R12, UR41, RZ ;  /* 0x000000290c0ebc10 */ /* 0x002fc8000ff3e0ff */
[----:B------:R-:W-:Y:S02]  /*d410*/  @!P3 IADD3.X R15, R13, UR40, RZ, P1, !PT ;  /* 0x000000280d0fbc10 */ /* 0x000fe40008ffe4ff */
[----:B------:R-:W-:-:S04]  /*d420*/  ISETP.GE.AND P1, PT, R6, 0x189, PT ;  /* 0x000001890600780c */ /* 0x000fc80003f26270 */
[----:B------:R-:W-:-:S13]  /*d430*/  ISETP.LT.OR P4, PT, R0, 0x1, !P1 ;  /* 0x000000010000780c */ /* 0x000fda0004f81670 */
[----:B------:R-:W-:Y:S01]  /*d440*/  @!P4 IADD3 R20, P5, R10, UR41, RZ ;  /* 0x000000290a14cc10 */ /* 0x000fe2000ffbe0ff */
[----:B------:R-:W-:-:S03]  /*d450*/  @!P4 IMAD R3, R218, R16, RZ ;  /* 0x00000010da03c224 */ /* 0x000fc600078e02ff */
[----:B------:R-:W-:-:S05]  /*d460*/  @!P4 IADD3.X R21, R11, UR40, RZ, P5, !PT ;  /* 0x000000280b15cc10 */ /* 0x000fca000affe4ff */
[----:B------:R0:W-:Y:S01]  /*d470*/  @!P4 STG.E.U8 desc[UR56][R20.64], R3 ;  /* 0x000000031400c986 */ /* 0x0001e2000c101138 */
[----:B------:R-:W-:-:S13]  /*d480*/  ISETP.LT.OR P4, PT, R0, 0x2, !P1 ;  /* 0x000000020000780c */ /* 0x000fda0004f81670 */
[----:B------:R-:W-:Y:S01]  /*d490*/  @!P4 IADD3 R22, P5, R10, UR41, RZ ;  /* 0x000000290a16cc10 */ /* 0x000fe2000ffbe0ff */
[----:B------:R-:W-:-:S03]  /*d4a0*/  @!P4 IMAD R219, R219, R16, RZ ;  /* 0x00000010dbdbc224 */ /* 0x000fc600078e02ff */
[----:B------:R-:W-:-:S05]  /*d4b0*/  @!P4 IADD3.X R23, R11, UR40, RZ, P5, !PT ;  /* 0x000000280b17cc10 */ /* 0x000fca000affe4ff */
[----:B------:R-:W-:Y:S01]  /*d4c0*/  @!P4 STG.E.U8 desc[UR56][R22.64+0x1], R219 ;  /* 0x000001db1600c986 */ /* 0x000fe2000c101138 */
[----:B------:R-:W-:-:S13]  /*d4d0*/  ISETP.LT.OR P4, PT, R0, 0x9, !P1 ;  /* 0x000000090000780c */ /* 0x000fda0004f81670 */
[----:B------:R-:W-:-:S04]  /*d4e0*/  @!P4 IADD3 R18, P5, R10, UR41, RZ ;  /* 0x000000290a12cc10 */ /* 0x000fc8000ffbe0ff */
[----:B------:R-:W-:Y:S02]  /*d4f0*/  @!P4 IADD3.X R19, R11, UR40, RZ, P5, !PT ;  /* 0x000000280b13cc10 */ /* 0x000fe4000affe4ff */
[----:B------:R-:W-:-:S13]  /*d500*/  ISETP.LT.OR P5, PT, R0, 0x9, !P0 ;  /* 0x000000090000780c */ /* 0x000fda00047a1670 */
[----:B--2---:R-:W-:-:S05]  /*d510*/  @!P5 IMAD R7, R220, R16, RZ ;  /* 0x00000010dc07d224 */ /* 0x004fca00078e02ff */
[----:B------:R1:W-:Y:S01]  /*d520*/  @!P5 STG.E.U8 desc[UR56][R10.64+0x8], R7 ;  /* 0x000008070a00d986 */ /* 0x0003e2000c101138 */
[----:B------:R-:W-:-:S13]  /*d530*/  ISETP.LT.OR P5, PT, R0, 0xa, !P0 ;  /* 0x0000000a0000780c */ /* 0x000fda00047a1670 */
[----:B------:R-:W-:-:S05]  /*d540*/  @!P5 IMAD R221, R221, R16, RZ ;  /* 0x00000010ddddd224 */ /* 0x000fca00078e02ff */
[----:B------:R2:W-:Y:S01]  /*d550*/  @!P5 STG.E.U8 desc[UR56][R10.64+0x9], R221 ;  /* 0x000009dd0a00d986 */ /* 0x0005e2000c101138 */
[----:B------:R-:W-:Y:S01]  /*d560*/  ISETP.LT.OR P5, PT, R0, 0xa, !P1 ;  /* 0x0000000a0000780c */ /* 0x000fe20004fa1670 */
[----:B0-----:R-:W-:-:S12]  /*d570*/  @!P4 IMAD R3, R222, R16, RZ ;  /* 0x00000010de03c224 */ /* 0x001fd800078e02ff */
[----:B------:R-:W-:-:S04]  /*d580*/  @!P5 IADD3 R20, P6, R10, UR41, RZ ;  /* 0x000000290a14dc10 */ /* 0x000fc8000ffde0ff */
[----:B------:R-:W-:Y:S02]  /*d590*/  @!P5 IADD3.X R21, R11, UR40, RZ, P6, !PT ;  /* 0x000000280b15dc10 */ /* 0x000fe4000b7fe4ff */
[----:B------:R-:W-:Y:S01]  /*d5a0*/  ISETP.GE.AND P6, PT, R6, 0x1, PT ;  /* 0x000000010600780c */ /* 0x000fe20003fc6270 */
[----:B------:R0:W-:Y:S03]  /*d5b0*/  @!P4 STG.E.U8 desc[UR56][R18.64+0x8], R3 ;  /* 0x000008031200c986 */ /* 0x0001e6000c101138 */
[----:B------:R-:W-:Y:S01]  /*d5c0*/  ISETP.LT.OR P4, PT, R0, 0x11, !P6 ;  /* 0x000000110000780c */ /* 0x000fe20007781670 */
[----:B------:R-:W-:-:S05]  /*d5d0*/  @!P5 IMAD R223, R223, R16, RZ ;  /* 0x00000010dfdfd224 */ /* 0x000fca00078e02ff */
[----:B------:R-:W-:Y:S07]  /*d5e0*/  @!P5 STG.E.U8 desc[UR56][R20.64+0x9], R223 ;  /* 0x000009df1400d986 */ /* 0x000fee000c101138 */
[----:B-1----:R-:W-:-:S05]  /*d5f0*/  @!P4 IMAD R7, R208, R16, RZ ;  /* 0x00000010d007c224 */ /* 0x002fca00078e02ff */
[----:B------:R1:W-:Y:S01]  /*d600*/  @!P4 STG.E.U8 desc[UR56][R4.64+0x10], R7 ;  /* 0x000010070400c986 */ /* 0x0003e2000c101138 */
[----:B------:R-:W-:Y:S02]  /*d610*/  ISETP.LT.OR P4, PT, R0, 0x12, !P6 ;  /* 0x000000120000780c */ /* 0x000fe40007781670 */
[----:B------:R-:W-:-:S11]  /*d620*/  ISETP.GE.AND P5, PT, R6, 0x9, PT ;  /* 0x000000090600780c */ /* 0x000fd60003fa6270 */
[----:B------:R-:W-:-:S05]  /*d630*/  @!P4 IMAD R209, R209, R16, RZ ;  /* 0x00000010d1d1c224 */ /* 0x000fca00078e02ff */
[----:B------:R-:W-:Y:S01]  /*d640*/  @!P4 STG.E.U8 desc[UR56][R4.64+0x11], R209 ;  /* 0x000011d10400c986 */ /* 0x000fe2000c101138 */
[----:B------:R-:W-:-:S13]  /*d650*/  ISETP.LT.OR P4, PT, R0, 0x11, !P5 ;  /* 0x000000110000780c */ /* 0x000fda0006f81670 */
[----:B--2---:R-:W-:-:S05]  /*d660*/  @!P4 IMAD R11, R210, R16, RZ ;  /* 0x00000010d20bc224 */ /* 0x004fca00078e02ff */
[----:B------:R-:W-:Y:S01]  /*d670*/  @!P4 STG.E.U8 desc[UR56][R8.64+0x10], R11 ;  /* 0x0000100b0800c986 */ /* 0x000fe2000c101138 */
[----:B------:R-:W-:-:S13]  /*d680*/  ISETP.LT.OR P4, PT, R0, 0x12, !P5 ;  /* 0x000000120000780c */ /* 0x000fda0006f81670 */
[----:B------:R-:W-:-:S05]  /*d690*/  @!P4 IMAD R211, R211, R16, RZ ;  /* 0x00000010d3d3c224 */ /* 0x000fca00078e02ff */
[----:B------:R-:W-:Y:S01]  /*d6a0*/  @!P4 STG.E.U8 desc[UR56][R8.64+0x11], R211 ;  /* 0x000011d30800c986 */ /* 0x000fe2000c101138 */
[----:B------:R-:W-:-:S13]  /*d6b0*/  ISETP.LT.OR P4, PT, R0, 0x19, !P6 ;  /* 0x000000190000780c */ /* 0x000fda0007781670 */
[----:B0-----:R-:W-:-:S05]  /*d6c0*/  @!P4 IMAD R3, R212, R16, RZ ;  /* 0x00000010d403c224 */ /* 0x001fca00078e02ff */
[----:B------:R0:W-:Y:S01]  /*d6d0*/  @!P4 STG.E.U8 desc[UR56][R4.64+0x18], R3 ;  /* 0x000018030400c986 */ /* 0x0001e2000c101138 */
[----:B------:R-:W-:-:S13]  /*d6e0*/  ISETP.LT.OR P4, PT, R0, 0x1a, !P6 ;  /* 0x0000001a0000780c */ /* 0x000fda0007781670 */
[----:B------:R-:W-:-:S05]  /*d6f0*/  @!P4 IMAD R213, R213, R16, RZ ;  /* 0x00000010d5d5c224 */ /* 0x000fca00078e02ff */
[----:B------:R-:W-:Y:S01]  /*d700*/  @!P4 STG.E.U8 desc[UR56][R4.64+0x19], R213 ;  /* 0x000019d50400c986 */ /* 0x000fe2000c101138 */
[----:B------:R-:W-:Y:S02]  /*d710*/  ISETP.LT.OR P4, PT, R0, 0x19, !P5 ;  /* 0x000000190000780c */ /* 0x000fe40006f81670 */
[----:B------:R-:W-:-:S11]  /*d720*/  ISETP.GE.AND P6, PT, R6, 0x89, PT ;  /* 0x000000890600780c */ /* 0x000fd60003fc6270 */
[----:B-1----:R-:W-:-:S05]  /*d730*/  @!P4 IMAD R7, R214, R16, RZ ;  /* 0x00000010d607c224 */ /* 0x002fca00078e02ff */
[----:B------:R1:W-:Y:S01]  /*d740*/  @!P4 STG.E.U8 desc[UR56][R8.64+0x18], R7 ;  /* 0x000018070800c986 */ /* 0x0003e2000c101138 */
[C---:B------:R-:W-:Y:S02]  /*d750*/  ISETP.LT.OR P4, PT, R0.reuse, 0x1a, !P5 ;  /* 0x0000001a0000780c */ /* 0x040fe40006f81670 */
[----:B------:R-:W-:-:S11]  /*d760*/  ISETP.LT.OR P5, PT, R0, 0x12, !P6 ;  /* 0x000000120000780c */ /* 0x000fd600077a1670 */
[----:B------:R-:W-:-:S05]  /*d770*/  @!P4 IMAD R215, R215, R16, RZ ;  /* 0x00000010d7d7c224 */ /* 0x000fca00078e02ff */
[----:B------:R-:W-:Y:S01]  /*d780*/  @!P4 STG.E.U8 desc[UR56][R8.64+0x19], R215 ;  /* 0x000019d70800c986 */ /* 0x000fe2000c101138 */
[----:B------:R-:W-:-:S04]  /*d790*/  @!P5 IADD3 R18, P4, R12, UR41, RZ ;  /* 0x000000290c12dc10 */ /* 0x000fc8000ff9e0ff */
[----:B------:R-:W-:Y:S02]  /*d7a0*/  @!P5 IADD3.X R19, R13, UR40, RZ, P4, !PT ;  /* 0x000000280d13dc10 */ /* 0x000fe4000a7fe4ff */
[----:B------:R-:W-:-:S04]  /*d7b0*/  ISETP.GE.AND P4, PT, R6, 0x81, PT ;  /* 0x000000810600780c */ /* 0x000fc80003f86270 */
[----:B------:R-:W-:-:S13]  /*d7c0*/  ISETP.LT.OR P4, PT, R0, 0x11, !P4 ;  /* 0x000000110000780c */ /* 0x000fda0006781670 */
[----:B0-----:R-:W-:-:S05]  /*d7d0*/  @!P4 IMAD R3, R200, R16, RZ ;  /* 0x00000010c803c224 */ /* 0x001fca00078e02ff */
[----:B------:R0:W-:Y:S01]  /*d7e0*/  @!P4 STG.E.U8 desc[UR56][R12.64+0x10], R3 ;  /* 0x000010030c00c986 */ /* 0x0001e2000c101138 */
[----:B------:R-:W-:-:S04]  /*d7f0*/  ISETP.GE.AND P4, PT, R6, 0x81, PT ;  /* 0x000000810600780c */ /* 0x000fc80003f86270 */
[----:B------:R-:W-:-:S13]  /*d800*/  ISETP.LT.OR P4, PT, R0, 0x12, !P4 ;  /* 0x000000120000780c */ /* 0x000fda0006781670 */
[----:B------:R-:W-:Y:S02]  /*d810*/  @!P4 IMAD R201, R201, R16, RZ ;  /* 0x00000010c9c9c224 */ /* 0x000fe400078e02ff */
[----:B------:R-:W-:Y:S02]  /*d820*/  @!P4 IMAD.MOV.U32 R10, RZ, RZ, R12 ;  /* 0x000000ffff0ac224 */ /* 0x000fe400078e000c */
[----:B------:R-:W-:-:S05]  /*d830*/  @!P4 IMAD.MOV.U32 R11, RZ, RZ, R13 ;  /* 0x000000ffff0bc224 */ /* 0x000fca00078e000d */
[----:B------:R-:W-:Y:S01]  /*d840*/  @!P4 STG.E.U8 desc[UR56][R10.64+0x11], R201 ;  /* 0x000011c90a00c986 */ /* 0x000fe2000c101138 */
[----:B------:R-:W-:Y:S01]  /*d850*/  ISETP.LT.OR P4, PT, R0, 0x19, !P6 ;  /* 0x000000190000780c */ /* 0x000fe20007781670 */
[----:B-1----:R-:W-:-:S12]  /*d860*/  @!P3 IMAD R7, R202, R16, RZ ;  /* 0x00000010ca07b224 */ /* 0x002fd800078e02ff */
[----:B------:R-:W-:-:S04]  /*d870*/  @!P4 IADD3 R20, P6, R12, UR41, RZ ;  /* 0x000000290c14cc10 */ /* 0x000fc8000ffde0ff */
[----:B------:R-:W-:Y:S02]  /*d880*/  @!P4 IADD3.X R21, R13, UR40, RZ, P6, !PT ;  /* 0x000000280d15cc10 */ /* 0x000fe4000b7fe4ff */
[----:B------:R-:W-:Y:S01]  /*d890*/  ISETP.GE.AND P6, PT, R6, 0x89, PT ;  /* 0x000000890600780c */ /* 0x000fe20003fc6270 */
[----:B------:R1:W-:Y:S03]  /*d8a0*/  @!P3 STG.E.U8 desc[UR56][R14.64+0x10], R7 ;  /* 0x000010070e00b986 */ /* 0x0003e6000c101138 */
[----:B------:R-:W-:Y:S01]  /*d8b0*/  ISETP.LT.OR P3, PT, R0, 0x1a, !P6 ;  /* 0x0000001a0000780c */ /* 0x000fe20007761670 */
[----:B------:R-:W-:-:S12]  /*d8c0*/  @!P5 IMAD R203, R203, R16, RZ ;  /* 0x00000010cbcbd224 */ /* 0x000fd800078e02ff */
[----:B------:R-:W-:-:S04]  /*d8d0*/  @!P3 IADD3 R22, P6, R12, UR41, RZ ;  /* 0x000000290c16bc10 */ /* 0x000fc8000ffde0ff */
[----:B------:R-:W-:Y:S02]  /*d8e0*/  @!P3 IADD3.X R23, R13, UR40, RZ, P6, !PT ;  /* 0x000000280d17bc10 */ /* 0x000fe4000b7fe4ff */
[----:B------:R-:W-:Y:S01]  /*d8f0*/  ISETP.GE.AND P6, PT, R6, 0x81, PT ;  /* 0x000000810600780c */ /* 0x000fe20003fc6270 */
[----:B------:R-:W-:Y:S03]  /*d900*/  @!P5 STG.E.U8 desc[UR56][R18.64+0x11], R203 ;  /* 0x000011cb1200d986 */ /* 0x000fe6000c101138 */
[----:B------:R-:W-:-:S13]  /*d910*/  ISETP.LT.OR P5, PT, R0, 0x19, !P6 ;  /* 0x000000190000780c */ /* 0x000fda00077a1670 */
[----:B0-----:R-:W-:-:S05]  /*d920*/  @!P5 IMAD R3, R204, R16, RZ ;  /* 0x00000010cc03d224 */ /* 0x001fca00078e02ff */
[----:B------:R0:W-:Y:S01]  /*d930*/  @!P5 STG.E.U8 desc[UR56][R12.64+0x18], R3 ;  /* 0x000018030c00d986 */ /* 0x0001e2000c101138 */
[----:B------:R-:W-:Y:S01]  /*d940*/  ISETP.LT.OR P5, PT, R0, 0x1a, !P6 ;  /* 0x0000001a0000780c */ /* 0x000fe200077a1670 */
[-C--:B-1----:R-:W-:Y:S01]  /*d950*/  @!P4 IMAD R7, R206, R16.reuse, RZ ;  /* 0x00000010ce07c224 */ /* 0x082fe200078e02ff */
[----:B------:R-:W-:Y:S01]  /*d960*/  ISETP.GE.AND P6, PT, R6, 0x89, PT ;  /* 0x000000890600780c */ /* 0x000fe20003fc6270 */
[----:B------:R-:W-:-:S10]  /*d970*/  @!P3 IMAD R207, R207, R16, RZ ;  /* 0x00000010cfcfb224 */ /* 0x000fd400078e02ff */
[----:B------:R-:W-:-:S05]  /*d980*/  @!P5 IMAD R205, R205, R16, RZ ;  /* 0x00000010cdcdd224 */ /* 0x000fca00078e02ff */
[----:B------:R-:W-:Y:S04]  /*d990*/  @!P5 STG.E.U8 desc[UR56][R12.64+0x19], R205 ;  /* 0x000019cd0c00d986 */ /* 0x000fe8000c101138 */
[----:B------:R1:W-:Y:S01]  /*d9a0*/  @!P4 STG.E.U8 desc[UR56][R20.64+0x18], R7 ;  /* 0x000018071400c986 */ /* 0x0003e2000c101138 */
[----:B------:R-:W-:Y:S02]  /*d9b0*/  ISETP.LT.OR P4, PT, R0, 0x21, !P6 ;  /* 0x000000210000780c */ /* 0x000fe40007781670 */
[----:B------:R-:W-:Y:S01]  /*d9c0*/  ISETP.GE.AND P6, PT, R6, 0x101, PT ;  /* 0x000001010600780c */ /* 0x000fe20003fc6270 */
[----:B------:R-:W-:Y:S03]  /*d9d0*/  @!P3 STG.E.U8 desc[UR56][R22.64+0x19], R207 ;  /* 0x000019cf1600b986 */ /* 0x000fe6000c101138 */
[----:B------:R-:W-:-:S02]  /*d9e0*/  ISETP.LT.OR P3, PT, R0, 0x11, !P6 ;  /* 0x000000110000780c */ /* 0x000fc40007761670 */
[----:B------:R-:W-:-:S04]  /*d9f0*/  IADD3 R10, P5, R12, UR39, RZ ;  /* 0x000000270c0a7c10 */ /* 0x000fc8000ffbe0ff */
[----:B------:R-:W-:-:S07]  /*da00*/  IADD3.X R11, R13, UR38, RZ, P5, !PT ;  /* 0x000000260d0b7c10 */ /* 0x000fce000affe4ff */
[----:B0-----:R-:W-:-:S05]  /*da10*/  @!P3 IMAD R3, R192, R16, RZ ;  /* 0x00000010c003b224 */ /* 0x001fca00078e02ff */
[----:B------:R0:W-:Y:S01]  /*da20*/  @!P3 STG.E.U8 desc[UR56][R10.64+0x10], R3 ;  /* 0x000010030a00b986 */ /* 0x0001e2000c101138 */
[----:B------:R-:W-:-:S13]  /*da30*/  ISETP.LT.OR P3, PT, R0, 0x12, !P6 ;  /* 0x000000120000780c */ /* 0x000fda0007761670 */
[----:B------:R-:W-:-:S05]  /*da40*/  @!P3 IMAD R193, R193, R16, RZ ;  /* 0x00000010c1c1b224 */ /* 0x000fca00078e02ff */
[----:B------:R-:W-:Y:S01]  /*da50*/  @!P3 STG.E.U8 desc[UR56][R10.64+0x11], R193 ;  /* 0x000011c10a00b986 */ /* 0x000fe2000c101138 */
[----:B------:R-:W-:Y:S02]  /*da60*/  ISETP.LT.OR P3, PT, R0, 0x11, !P2 ;  /* 0x000000110000780c */ /* 0x000fe40005761670 */
[----:B------:R-:W-:-:S04]  /*da70*/  @!P4 IADD3 R18, P5, R12, UR41, RZ ;  /* 0x000000290c12cc10 */ /* 0x000fc8000ffbe0ff */
[----:B------:R-:W-:-:S07]  /*da80*/  @!P4 IADD3.X R19, R13, UR40, RZ, P5, !PT ;  /* 0x000000280d13cc10 */ /* 0x000fce000affe4ff */
[----:B------:R-:W-:-:S04]  /*da90*/  @!P3 IADD3 R14, P5, R10, UR41, RZ ;  /* 0x000000290a0ebc10 */ /* 0x000fc8000ffbe0ff */
[----:B------:R-:W-:Y:S02]  /*daa0*/  @!P3 IADD3.X R15, R11, UR40, RZ, P5, !PT ;  /* 0x000000280b0fbc10 */ /* 0x000fe4000affe4ff */
[----:B------:R-:W-:Y:S01]  /*dab0*/  ISETP.LT.OR P5, PT, R0, 0x12, !P2 ;  /* 0x000000120000780c */ /* 0x000fe200057a1670 */
[----:B-1----:R-:W-:-:S12]  /*dac0*/  @!P3 IMAD R7, R194, R16, RZ ;  /* 0x00000010c207b224 */ /* 0x002fd800078e02ff */
[----:B------:R-:W-:-:S04]  /*dad0*/  @!P5 IADD3 R20, P6, R10, UR41, RZ ;  /* 0x000000290a14dc10 */ /* 0x000fc8000ffde0ff */
[----:B------:R-:W-:Y:S02]  /*dae0*/  @!P5 IADD3.X R21, R11, UR40, RZ, P6, !PT ;  /* 0x000000280b15dc10 */ /* 0x000fe4000b7fe4ff */
[----:B------:R-:W-:Y:S01]  /*daf0*/  ISETP.GE.AND P6, PT, R6, 0x101, PT ;  /* 0x000001010600780c */ /* 0x000fe20003fc6270 */
[----:B------:R1:W-:Y:S03]  /*db00*/  @!P3 STG.E.U8 desc[UR56][R14.64+0x10], R7 ;  /* 0x000010070e00b986 */ /* 0x0003e6000c101138 */
[----:B------:R-:W-:Y:S01]  /*db10*/  ISETP.LT.OR P3, PT, R0, 0x19, !P6 ;  /* 0x000000190000780c */ /* 0x000fe20007761670 */
[----:B------:R-:W-:-:S05]  /*db20*/  @!P5 IMAD R195, R195, R16, RZ ;  /* 0x00000010c3c3d224 */ /* 0x000fca00078e02ff */
[----:B------:R-:W-:Y:S07]  /*db30*/  @!P5 STG.E.U8 desc[UR56][R20.64+0x11], R195 ;  /* 0x000011c31400d986 */ /* 0x000fee000c101138 */
[----:B0-----:R-:W-:-:S05]  /*db40*/  @!P3 IMAD R3, R196, R16, RZ ;  /* 0x00000010c403b224 */ /* 0x001fca00078e02ff */
[----:B------:R0:W-:Y:S01]  /*db50*/  @!P3 STG.E.U8 desc[UR56][R10.64+0x18], R3 ;  /* 0x000018030a00b986 */ /* 0x0001e2000c101138 */
[----:B------:R-:W-:-:S13]  /*db60*/  ISETP.LT.OR P3, PT, R0, 0x1a, !P6 ;  /* 0x0000001a0000780c */ /* 0x000fda0007761670 */
[----:B------:R-:W-:-:S05]  /*db70*/  @!P3 IMAD R197, R197, R16, RZ ;  /* 0x00000010c5c5b224 */ /* 0x000fca00078e02ff */
[----:B------:R-:W-:Y:S01]  /*db80*/  @!P3 STG.E.U8 desc[UR56][R10.64+0x19], R197 ;  /* 0x000019c50a00b986 */ /* 0x000fe2000c101138 */
[----:B------:R-:W-:-:S13]  /*db90*/  ISETP.LT.OR P3, PT, R0, 0x19, !P2 ;  /* 0x000000190000780c */ /* 0x000fda0005761670 */
[----:B------:R-:W-:Y:S01]  /*dba0*/  @!P3 IADD3 R22, P5, R10, UR41, RZ ;  /* 0x000000290a16bc10 */ /* 0x000fe2000ffbe0ff */
[----:B-1----:R-:W-:-:S03]  /*dbb0*/  @!P3 IMAD R7, R198, R16, RZ ;  /* 0x00000010c607b224 */ /* 0x002fc600078e02ff */
[----:B------:R-:W-:Y:S02]  /*dbc0*/  @!P3 IADD3.X R23, R11, UR40, RZ, P5, !PT ;  /* 0x000000280b17bc10 */ /* 0x000fe4000affe4ff */
[----:B------:R-:W-:-:S03]  /*dbd0*/  ISETP.LT.OR P5, PT, R0, 0x1a, !P2 ;  /* 0x0000001a0000780c */ /* 0x000fc600057a1670 */
[----:B------:R-:W-:Y:S01]  /*dbe0*/  @!P3 STG.E.U8 desc[UR56][R22.64+0x18], R7 ;  /* 0x000018071600b986 */ /* 0x000fe2000c101138 */
[----:B------:R-:W-:-:S04]  /*dbf0*/  IADD3 R14, P3, R10, UR39, RZ ;  /* 0x000000270a0e7c10 */ /* 0x000fc8000ff7e0ff */
[----:B------:R-:W-:Y:S02]  /*dc00*/  IADD3.X R15, R11, UR38, RZ, P3, !PT ;  /* 0x000000260b0f7c10 */ /* 0x000fe40009ffe4ff */
[----:B------:R-:W-:-:S03]  /*dc10*/  ISETP.LT.OR P3, PT, R0, 0x11, !P0 ;  /* 0x000000110000780c */ /* 0x000fc60004761670 */
[----:B------:R-:W-:Y:S01]  /*dc20*/  @!P5 IADD3 R192, P6, R10, UR41, RZ ;  /* 0x000000290ac0dc10 */ /* 0x000fe2000ffde0ff */
[----:B------:R-:W-:-:S03]  /*dc30*/  @!P5 IMAD R199, R199, R16, RZ ;  /* 0x00000010c7c7d224 */ /* 0x000fc600078e02ff */
[----:B------:R-:W-:-:S06]  /*dc40*/  @!P5 IADD3.X R193, R11, UR40, RZ, P6, !PT ;  /* 0x000000280bc1dc10 */ /* 0x000fcc000b7fe4ff */
[----:B0-----:R-:W-:Y:S01]  /*dc50*/  @!P3 IMAD R3, R184, R16, RZ ;  /* 0x00000010b803b224 */ /* 0x001fe200078e02ff */
[----:B------:R-:W-:Y:S04]  /*dc60*/  @!P5 STG.E.U8 desc[UR56][R192.64+0x19], R199 ;  /* 0x000019c7c000d986 */ /* 0x000fe8000c101138 */
[----:B------:R0:W-:Y:S01]  /*dc70*/  @!P3 STG.E.U8 desc[UR56][R14.64+0x10], R3 ;  /* 0x000010030e00b986 */ /* 0x0001e2000c101138 */
[----:B------:R-:W-:-:S13]  /*dc80*/  ISETP.LT.OR P3, PT, R0, 0x12, !P0 ;  /* 0x000000120000780c */ /* 0x000fda0004761670 */
[----:B------:R-:W-:-:S05]  /*dc90*/  @!P3 IMAD R185, R185, R16, RZ ;  /* 0x00000010b9b9b224 */ /* 0x000fca00078e02ff */
[----:B------:R1:W-:Y:S01]  /*dca0*/  @!P3 STG.E.U8 desc[UR56][R14.64+0x11], R185 ;  /* 0x000011b90e00b986 */ /* 0x0003e2000c101138 */
[----:B------:R-:W-:-:S04]  /*dcb0*/  IADD3 R194, P3, R10, UR39, RZ ;  /* 0x000000270ac27c10 */ /* 0x000fc8000ff7e0ff */
[----:B------:R-:W-:Y:S02]  /*dcc0*/  IADD3.X R195, R11, UR38, RZ, P3, !PT ;  /* 0x000000260bc37c10 */ /* 0x000fe40009ffe4ff */
[----:B------:R-:W-:-:S13]  /*dcd0*/  ISETP.LT.OR P3, PT, R0, 0x11, !P1 ;  /* 0x000000110000780c */ /* 0x000fda0004f61670 */
[----:B------:R-:W-:Y:S01]  /*dce0*/  @!P3 IADD3 R20, P5, R14, UR41, RZ ;  /* 0x000000290e14bc10 */ /* 0x000fe2000ffbe0ff */
[----:B0-----:R-:W-:-:S03]  /*dcf0*/  @!P3 IMAD R3, R186, R16, RZ ;  /* 0x00000010ba03b224 */ /* 0x001fc600078e02ff */
[----:B------:R-:W-:Y:S02]  /*dd00*/  @!P3 IADD3.X R21, R15, UR40, RZ, P5, !PT ;  /* 0x000000280f15bc10 */ /* 0x000fe4000affe4ff */
[----:B------:R-:W-:-:S03]  /*dd10*/  ISETP.LT.OR P5, PT, R0, 0x12, !P1 ;  /* 0x000000120000780c */ /* 0x000fc60004fa1670 */
[----:B------:R0:W-:Y:S01]  /*dd20*/  @!P3 STG.E.U8 desc[UR56][R20.64+0x10], R3 ;  /* 0x000010031400b986 */ /* 0x0001e2000c101138 */
[----:B------:R-:W-:-:S09]  /*dd30*/  ISETP.LT.OR P3, PT, R0, 0x19, !P0 ;  /* 0x000000190000780c */ /* 0x000fd20004761670 */
[----:B------:R-:W-:Y:S01]  /*dd40*/  @!P5 IADD3 R22, P6, R194, UR41, RZ ;  /* 0x00000029c216dc10 */ /* 0x000fe2000ffde0ff */
[----:B------:R-:W-:-:S03]  /*dd50*/  @!P5 IMAD R187, R187, R16, RZ ;  /* 0x00000010bbbbd224 */ /* 0x000fc600078e02ff */
[----:B------:R-:W-:Y:S01]  /*dd60*/  @!P5 IADD3.X R23, R195, UR40, RZ, P6, !PT ;  /* 0x00000028c317dc10 */ /* 0x000fe2000b7fe4ff */
[----:B------:R-:W-:-:S04]  /*dd70*/  @!P3 IMAD R7, R188, R16, RZ ;  /* 0x00000010bc07b224 */ /* 0x000fc800078e02ff */
[----:B------:R-:W-:Y:S04]  /*dd80*/  @!P5 STG.E.U8 desc[UR56][R22.64+0x11], R187 ;  /* 0x000011bb1600d986 */ /* 0x000fe8000c101138 */
[----:B------:R2:W-:Y:S01]  /*dd90*/  @!P3 STG.E.U8 desc[UR56][R14.64+0x18], R7 ;  /* 0x000018070e00b986 */ /* 0x0005e2000c101138 */
[----:B------:R-:W-:-:S13]  /*dda0*/  ISETP.LT.OR P3, PT, R0, 0x1a, !P0 ;  /* 0x0000001a0000780c */ /* 0x000fda0004761670 */
[----:B------:R-:W-:-:S05]  /*ddb0*/  @!P3 IMAD R189, R189, R16, RZ ;  /* 0x00000010bdbdb224 */ /* 0x000fca00078e02ff */
[----:B------:R-:W-:Y:S01]  /*ddc0*/  @!P3 STG.E.U8 desc[UR56][R14.64+0x19], R189 ;  /* 0x000019bd0e00b986 */ /* 0x000fe2000c101138 */
[----:B------:R-:W-:-:S13]  /*ddd0*/  ISETP.LT.OR P3, PT, R0, 0x19, !P1 ;  /* 0x000000190000780c */ /* 0x000fda0004f61670 */
[----:B------:R-:W-:-:S04]  /*dde0*/  @!P3 IADD3 R184, P5, R14, UR41, RZ ;  /* 0x000000290eb8bc10 */ /* 0x000fc8000ffbe0ff */
[----:B-1----:R-:W-:Y:S02]  /*ddf0*/  @!P3 IADD3.X R185, R15, UR40, RZ, P5, !PT ;  /* 0x000000280fb9bc10 */ /* 0x002fe4000affe4ff */
        /* <DEDUP_REMOVED lines=9> */
[----:B--2---:R-:W-:-:S05]  /*de90*/  @!P3 IMAD R7, R176, R16, RZ ;  /* 0x00000010b007b224 */ /* 0x004fca00078e02ff */
[----:B------:R1:W-:Y:S01]  /*dea0*/  @!P3 STG.E.U8 desc[UR56][R4.64+0x20], R7 ;  /* 0x000020070400b986 */ /* 0x0003e2000c101138 */
[----:B------:R-:W-:Y:S02]  /*deb0*/  ISETP.LT.OR P3, PT, R0, 0x22, !P6 ;  /* 0x000000220000780c */ /* 0x000fe40007761670 */
[----:B------:R-:W-:-:S11]  /*dec0*/  ISETP.GE.AND P5, PT, R6, 0x9, PT ;  /* 0x000000090600780c */ /* 0x000fd60003fa6270 */
[----:B------:R-:W-:-:S05]  /*ded0*/  @!P3 IMAD R177, R177, R16, RZ ;  /* 0x00000010b1b1b224 */ /* 0x000fca00078e02ff */
[----:B------:R-:W-:Y:S01]  /*dee0*/  @!P3 STG.E.U8 desc[UR56][R4.64+0x21], R177 ;  /* 0x000021b10400b986 */ /* 0x000fe2000c101138 */
[----:B------:R-:W-:-:S13]  /*def0*/  ISETP.LT.OR P3, PT, R0, 0x21, !P5 ;  /* 0x000000210000780c */ /* 0x000fda0006f61670 */
[----:B------:R-:W-:-:S05]  /*df00*/  @!P3 IMAD R23, R178, R16, RZ ;  /* 0x00000010b217b224 */ /* 0x000fca00078e02ff */
        /* <DEDUP_REMOVED lines=26> */
[----:B-1----:R-:W-:-:S05]  /*e0b0*/  @!P3 IMAD R7, R169, R16, RZ ;  /* 0x00000010a907b224 */ /* 0x002fca00078e02ff */
[----:B------:R1:W-:Y:S01]  /*e0c0*/  @!P3 STG.E.U8 desc[UR56][R12.64+0x21], R7 ;  /* 0x000021070c00b986 */ /* 0x0003e2000c101138 */
[----:B------:R-:W-:Y:S01]  /*e0d0*/  ISETP.LT.OR P3, PT, R0, 0x29, !P6 ;  /* 0x000000290000780c */ /* 0x000fe20007761670 */
[----:B------:R-:W-:-:S12]  /*e0e0*/  @!P4 IMAD R177, R170, R16, RZ ;  /* 0x00000010aab1c224 */ /* 0x000fd800078e02ff */
        /* <DEDUP_REMOVED lines=13> */
[----:B------:R-:W-:Y:S02]  /*e1c0*/  ISETP.LT.OR P5, PT, R0, 0x2a, !P6 ;  /* 0x0000002a0000780c */ /* 0x000fe400077a1670 */
[----:B------:R-:W-:-:S11]  /*e1d0*/  ISETP.GE.AND P6, PT, R6, 0x89, PT ;  /* 0x000000890600780c */ /* 0x000fd60003fc6270 */
[----:B------:R-:W-:-:S05]  /*e1e0*/  @!P5 IMAD R173, R173, R16, RZ ;  /* 0x00000010adadd224 */ /* 0x000fca00078e02ff */
[----:B------:R-:W-:Y:S01]  /*e1f0*/  @!P5 STG.E.U8 desc[UR56][R12.64+0x29], R173 ;  /* 0x000029ad0c00d986 */ /* 0x000fe2000c101138 */
[----:B------:R-:W-:Y:S01]  /*e200*/  ISETP.LT.OR P5, PT, R0, 0x31, !P6 ;  /* 0x000000310000780c */ /* 0x000fe200077a1670 */
[----:B-1----:R-:W-:-:S12]  /*e210*/  @!P3 IMAD R7, R174, R16, RZ ;  /* 0x00000010ae07b224 */ /* 0x002fd800078e02ff */
[----:B--2---:R-:W-:-:S04]  /*e220*/  @!P5 IADD3 R18, P6, R12, UR41, RZ ;  /* 0x000000290c12dc10 */ /* 0x004fc8000ffde0ff */
        /* <DEDUP_REMOVED lines=33> */
[----:B------:R1:W-:Y:S01]  /*e440*/  @!P3 STG.E.U8 desc[UR56][R160.64+0x28], R7 ;  /* 0x00002807a000b986 */ /* 0x0003e2000c101138 */
[----:B------:R-:W-:-:S09]  /*e450*/  ISETP.LT.OR P3, PT, R0, 0x21, !P0 ;  /* 0x000000210000780c */ /* 0x000fd20004761670 */
[----:B------:R-:W-:Y:S01]  /*e460*/  @!P4 IADD3 R20, P6, R10, UR41, RZ ;  /* 0x000000290a14cc10 */ /* 0x000fe2000ffde0ff */
[----:B------:R-:W-:-:S03]  /*e470*/  @!P4 IMAD R167, R167, R16, RZ ;  /* 0x00000010a7a7c224 */ /* 0x000fc600078e02ff */
[----:B------:R-:W-:Y:S01]  /*e480*/  @!P4 IADD3.X R21, R11, UR40, RZ, P6, !PT ;  /* 0x000000280b15cc10 */ /* 0x000fe2000b7fe4ff */
[----:B0-----:R-:W-:-:S04]  /*e490*/  @!P3 IMAD R3, R152, R16, RZ ;  /* 0x000000109803b224 */ /* 0x001fc800078e02ff */
[----:B------:R0:W-:Y:S04]  /*e4a0*/  @!P4 STG.E.U8 desc[UR56][R20.64+0x29], R167 ;  /* 0x000029a71400c986 */ /* 0x0001e8000c101138 */
[----:B------:R2:W-:Y:S01]  /*e4b0*/  @!P3 STG.E.U8 desc[UR56][R14.64+0x20], R3 ;  /* 0x000020030e00b986 */ /* 0x0005e2000c101138 */
[----:B------:R-:W-:-:S13]  /*e4c0*/  ISETP.LT.OR P3, PT, R0, 0x22, !P0 ;  /* 0x000000220000780c */ /* 0x000fda0004761670 */
[----:B------:R-:W-:-:S05]  /*e4d0*/  @!P3 IMAD R153, R153, R16, RZ ;  /* 0x000000109999b224 */ /* 0x000fca00078e02ff */
[----:B------:R3:W-:Y:S01]  /*e4e0*/  @!P3 STG.E.U8 desc[UR56][R14.64+0x21], R153 ;  /* 0x000021990e00b986 */ /* 0x0007e2000c101138 */
[----:B------:R-:W-:-:S04]  /*e4f0*/  IADD3 R152, P3, R10, UR39, RZ ;  /* 0x000000270a987c10 */ /* 0x000fc8000ff7e0ff */
[----:B------:R-:W-:Y:S02]  /*e500*/  IADD3.X R162, R11, UR38, RZ, P3, !PT ;  /* 0x000000260ba27c10 */ /* 0x000fe40009ffe4ff */
[----:B-1----:R-:W-:-:S04]  /*e510*/  IADD3 R160, P3, R10, UR39, RZ ;  /* 0x000000270aa07c10 */ /* 0x002fc8000ff7e0ff */
[----:B------:R-:W-:Y:S02]  /*e520*/  IADD3.X R161, R11, UR38, RZ, P3, !PT ;  /* 0x000000260ba17c10 */ /* 0x000fe40009ffe4ff */
[----:B------:R-:W-:-:S13]  /*e530*/  ISETP.LT.OR P3, PT, R0, 0x21, !P1 ;  /* 0x000000210000780c */ /* 0x000fda0004f61670 */
[----:B0-----:R-:W-:Y:S01]  /*e540*/  @!P3 IADD3 R20, P4, R152, UR41, RZ ;  /* 0x000000299814bc10 */ /* 0x001fe2000ff9e0ff */
[----:B--2---:R-:W-:-:S03]  /*e550*/  @!P3 IMAD R3, R154, R16, RZ ;  /* 0x000000109a03b224 */ /* 0x004fc600078e02ff */
        /* <DEDUP_REMOVED lines=15> */
[----:B---3--:R-:W-:Y:S02]  /*e650*/  @!P3 IADD3.X R153, R162, UR40, RZ, P4, !PT ;  /* 0x00000028a299bc10 */ /* 0x008fe4000a7fe4ff */
        /* <DEDUP_REMOVED lines=184> */
[----:B------:R-:W-:Y:S03]  /*f1e0*/  @!P4 STG.E.U8 desc[UR56][R18.64+0x40], R113 ;  /* 0x000040711200c986 */ /* 0x000fe6000c101138 */
[----:B------:R-:W-:Y:S01]  /*f1f0*/  ISETP.LT.OR P4, PT, R0, 0x4a, !P6 ;  /* 0x0000004a0000780c */ /* 0x000fe20007781670 */
[----:B0-----:R-:W-:-:S12]  /*f200*/  @!P5 IMAD R3, R107, R16, RZ ;  /* 0x000000106b03d224 */ /* 0x001fd800078e02ff */
[----:B------:R-:W-:-:S04]  /*f210*/  @!P4 IADD3 R104, P6, R12, UR41, RZ ;  /* 0x000000290c68cc10 */ /* 0x000fc8000ffde0ff */
[----:B------:R-:W-:Y:S02]  /*f220*/  @!P4 IADD3.X R105, R13, UR40, RZ, P6, !PT ;  /* 0x000000280d69cc10 */ /* 0x000fe4000b7fe4ff */
[----:B------:R-:W-:Y:S01]  /*f230*/  ISETP.GE.AND P6, PT, R6, 0x81, PT ;  /* 0x000000810600780c */ /* 0x000fe20003fc6270 */
[----:B------:R0:W-:Y:S03]  /*f240*/  @!P5 STG.E.U8 desc[UR56][R20.64+0x41], R3 ;  /* 0x000041031400d986 */ /* 0x0001e6000c101138 */
[----:B------:R-:W-:-:S13]  /*f250*/  ISETP.LT.OR P5, PT, R0, 0x49, !P6 ;  /* 0x000000490000780c */ /* 0x000fda00077a1670 */
[----:B-1----:R-:W-:-:S05]  /*f260*/  @!P5 IMAD R7, R108, R16, RZ ;  /* 0x000000106c07d224 */ /* 0x002fca00078e02ff */
[----:B------:R1:W-:Y:S01]  /*f270*/  @!P5 STG.E.U8 desc[UR56][R12.64+0x48], R7 ;  /* 0x000048070c00d986 */ /* 0x0003e2000c101138 */
[----:B------:R-:W-:Y:S02]  /*f280*/  ISETP.LT.OR P5, PT, R0, 0x4a, !P6 ;  /* 0x0000004a0000780c */ /* 0x000fe400077a1670 */
[----:B------:R-:W-:-:S11]  /*f290*/  ISETP.GE.AND P6, PT, R6, 0x89, PT ;  /* 0x000000890600780c */ /* 0x000fd60003fc6270 */
[----:B------:R-:W-:-:S05]  /*f2a0*/  @!P5 IMAD R109, R109, R16, RZ ;  /* 0x000000106d6dd224 */ /* 0x000fca00078e02ff */
[----:B------:R-:W-:Y:S01]  /*f2b0*/  @!P5 STG.E.U8 desc[UR56][R12.64+0x49], R109 ;  /* 0x0000496d0c00d986 */ /* 0x000fe2000c101138 */
        /* <DEDUP_REMOVED lines=32> */
[----:B------:R-:W-:Y:S01]  /*f4c0*/  @!P3 IADD3 R22, P4, R10, UR41, RZ ;  /* 0x000000290a16bc10 */ /* 0x000fe2000ff9e0ff */
[----:B0-----:R-:W-:-:S03]  /*f4d0*/  @!P3 IMAD R3, R102, R16, RZ ;  /* 0x000000106603b224 */ /* 0x001fc600078e02ff */
[----:B------:R-:W-:Y:S02]  /*f4e0*/  @!P3 IADD3.X R23, R11, UR40, RZ, P4, !PT ;  /* 0x000000280b17bc10 */ /* 0x000fe4000a7fe4ff */
[----:B------:R-:W-:-:S03]  /*f4f0*/  ISETP.LT.OR P4, PT, R0, 0x4a, !P2 ;  /* 0x0000004a0000780c */ /* 0x000fc60005781670 */
[----:B------:R-:W-:Y:S01]  /*f500*/  @!P3 STG.E.U8 desc[UR56][R22.64+0x48], R3 ;  /* 0x000048031600b986 */ /* 0x000fe2000c101138 */
[----:B------:R-:W-:-:S09]  /*f510*/  ISETP.LT.OR P3, PT, R0, 0x41, !P0 ;  /* 0x000000410000780c */ /* 0x000fd20004761670 */
[----:B------:R-:W-:Y:S01]  /*f520*/  @!P4 IADD3 R18, P6, R10, UR41, RZ ;  /* 0x000000290a12cc10 */ /* 0x000fe2000ffde0ff */
[----:B------:R-:W-:-:S03]  /*f530*/  @!P4 IMAD R103, R103, R16, RZ ;  /* 0x000000106767c224 */ /* 0x000fc600078e02ff */
[----:B------:R-:W-:Y:S01]  /*f540*/  @!P4 IADD3.X R19, R11, UR40, RZ, P6, !PT ;  /* 0x000000280b13cc10 */ /* 0x000fe2000b7fe4ff */
[----:B-1----:R-:W-:-:S04]  /*f550*/  @!P3 IMAD R7, R88, R16, RZ ;  /* 0x000000105807b224 */ /* 0x002fc800078e02ff */
[----:B------:R0:W-:Y:S04]  /*f560*/  @!P4 STG.E.U8 desc[UR56][R18.64+0x49], R103 ;  /* 0x000049671200c986 */ /* 0x0001e8000c101138 */
[----:B------:R1:W-:Y:S01]  /*f570*/  @!P3 STG.E.U8 desc[UR56][R14.64+0x40], R7 ;  /* 0x000040070e00b986 */ /* 0x0003e2000c101138 */
[----:B------:R-:W-:-:S13]  /*f580*/  ISETP.LT.OR P3, PT, R0, 0x42, !P0 ;  /* 0x000000420000780c */ /* 0x000fda0004761670 */
[----:B------:R-:W-:-:S05]  /*f590*/  @!P3 IMAD R89, R89, R16, RZ ;  /* 0x000000105959b224 */ /* 0x000fca00078e02ff */
[----:B------:R-:W-:Y:S01]  /*f5a0*/  @!P3 STG.E.U8 desc[UR56][R14.64+0x41], R89 ;  /* 0x000041590e00b986 */ /* 0x000fe2000c101138 */
[----:B------:R-:W-:-:S04]  /*f5b0*/  IADD3 R88, P3, R10, UR39, RZ ;  /* 0x000000270a587c10 */ /* 0x000fc8000ff7e0ff */
[----:B------:R-:W-:Y:S02]  /*f5c0*/  IADD3.X R96, R11, UR38, RZ, P3, !PT ;  /* 0x000000260b607c10 */ /* 0x000fe40009ffe4ff */
[----:B------:R-:W-:-:S04]  /*f5d0*/  IADD3 R97, P3, R10, UR39, RZ ;  /* 0x000000270a617c10 */ /* 0x000fc8000ff7e0ff */
[----:B------:R-:W-:Y:S02]  /*f5e0*/  IADD3.X R98, R11, UR38, RZ, P3, !PT ;  /* 0x000000260b627c10 */ /* 0x000fe40009ffe4ff */
[----:B------:R-:W-:-:S13]  /*f5f0*/  ISETP.LT.OR P3, PT, R0, 0x41, !P1 ;  /* 0x000000410000780c */ /* 0x000fda0004f61670 */
[----:B0-----:R-:W-:Y:S01]  /*f600*/  @!P3 IADD3 R18, P4, R88, UR41, RZ ;  /* 0x000000295812bc10 */ /* 0x001fe2000ff9e0ff */
[----:B------:R-:W-:-:S03]  /*f610*/  @!P3 IMAD R3, R90, R16, RZ ;  /* 0x000000105a03b224 */ /* 0x000fc600078e02ff */
[----:B------:R-:W-:Y:S02]  /*f620*/  @!P3 IADD3.X R19, R96, UR40, RZ, P4, !PT ;  /* 0x000000286013bc10 */ /* 0x000fe4000a7fe4ff */
[----:B------:R-:W-:-:S03]  /*f630*/  ISETP.LT.OR P4, PT, R0, 0x42, !P1 ;  /* 0x000000420000780c */ /* 0x000fc60004f81670 */
[----:B------:R0:W-:Y:S01]  /*f640*/  @!P3 STG.E.U8 desc[UR56][R18.64+0x40], R3 ;  /* 0x000040031200b986 */ /* 0x0001e2000c101138 */
[----:B------:R-:W-:-:S09]  /*f650*/  ISETP.LT.OR P3, PT, R0, 0x49, !P0 ;  /* 0x000000490000780c */ /* 0x000fd20004761670 */
[----:B------:R-:W-:Y:S01]  /*f660*/  @!P4 IADD3 R20, P6, R97, UR41, RZ ;  /* 0x000000296114cc10 */ /* 0x000fe2000ffde0ff */
[----:B------:R-:W-:-:S03]  /*f670*/  @!P4 IMAD R91, R91, R16, RZ ;  /* 0x000000105b5bc224 */ /* 0x000fc600078e02ff */
[----:B------:R-:W-:Y:S01]  /*f680*/  @!P4 IADD3.X R21, R98, UR40, RZ, P6, !PT ;  /* 0x000000286215cc10 */ /* 0x000fe2000b7fe4ff */
[----:B-1----:R-:W-:-:S04]  /*f690*/  @!P3 IMAD R7, R92, R16, RZ ;  /* 0x000000105c07b224 */ /* 0x002fc800078e02ff */
[----:B------:R-:W-:Y:S04]  /*f6a0*/  @!P4 STG.E.U8 desc[UR56][R20.64+0x41], R91 ;  /* 0x0000415b1400c986 */ /* 0x000fe8000c101138 */
        /* <DEDUP_REMOVED lines=50> */
[----:B------:R-:W-:-:S05]  /*f9d0*/  @!P3 IMAD R73, R73, R16, RZ ;  /* 0x000000104949b224 */ /* 0x000fca00078e02ff */
        /* <DEDUP_REMOVED lines=116> */
[----:B------:R2:W-:Y:S01]  /*10120*/  @!P3 STG.E.U8 desc[UR56][R4.64+0x69], R53 ;  /* 0x000069350400b986 */ /* 0x0005e2000c101138 */
[----:B------:R-:W-:-:S13]  /*10130*/  ISETP.LT.OR P3, PT, R0, 0x69, !P5 ;  /* 0x000000690000780c */ /* 0x000fda0006f61670 */
[----:B-1----:R-:W-:-:S05]  /*10140*/  @!P3 IMAD R7, R54, R16, RZ ;  /* 0x000000103607b224 */ /* 0x002fca00078e02ff */
[----:B------:R1:W-:Y:S01]  /*10150*/  @!P3 STG.E.U8 desc[UR56][R8.64+0x68], R7 ;  /* 0x000068070800b986 */ /* 0x0003e2000c101138 */
[----:B------:R-:W-:Y:S02]  /*10160*/  ISETP.LT.OR P3, PT, R0, 0x6a, !P5 ;  /* 0x0000006a0000780c */ /* 0x000fe40006f61670 */
[----:B------:R-:W-:-:S11]  /*10170*/  ISETP.GE.AND P6, PT, R6, 0x89, PT ;  /* 0x000000890600780c */ /* 0x000fd60003fc6270 */
[----:B------:R-:W-:-:S05]  /*10180*/  @!P3 IMAD R55, R55, R16, RZ ;  /* 0x000000103737b224 */ /* 0x000fca00078e02ff */
[----:B------:R-:W-:Y:S01]  /*10190*/  @!P3 STG.E.U8 desc[UR56][R8.64+0x69], R55 ;  /* 0x000069370800b986 */ /* 0x000fe2000c101138 */
[----:B------:R-:W-:-:S13]  /*101a0*/  ISETP.LT.OR P3, PT, R0, 0x62, !P6 ;  /* 0x000000620000780c */ /* 0x000fda0007761670 */
[----:B------:R-:W-:-:S04]  /*101b0*/  @!P3 IADD3 R18, P5, R12, UR41, RZ ;  /* 0x000000290c12bc10 */ /* 0x000fc8000ffbe0ff */
[----:B------:R-:W-:Y:S02]  /*101c0*/  @!P3 IADD3.X R19, R13, UR40, RZ, P5, !PT ;  /* 0x000000280d13bc10 */ /* 0x000fe4000affe4ff */
[----:B------:R-:W-:-:S04]  /*101d0*/  ISETP.GE.AND P5, PT, R6, 0x81, PT ;  /* 0x000000810600780c */ /* 0x000fc80003fa6270 */
[----:B------:R-:W-:-:S13]  /*101e0*/  ISETP.LT.OR P5, PT, R0, 0x61, !P5 ;  /* 0x000000610000780c */ /* 0x000fda0006fa1670 */
[----:B0-----:R-:W-:Y:S02]  /*101f0*/  @!P5 IMAD R3, R40, R16, RZ ;  /* 0x000000102803d224 */ /* 0x001fe400078e02ff */
[----:B--2---:R-:W-:Y:S02]  /*10200*/  @!P5 IMAD.MOV.U32 R4, RZ, RZ, R12 ;  /* 0x000000ffff04d224 */ /* 0x004fe400078e000c */
[----:B------:R-:W-:-:S05]  /*10210*/  @!P5 IMAD.MOV.U32 R5, RZ, RZ, R13 ;  /* 0x000000ffff05d224 */ /* 0x000fca00078e000d */
[----:B------:R0:W-:Y:S01]  /*10220*/  @!P5 STG.E.U8 desc[UR56][R4.64+0x60], R3 ;  /* 0x000060030400d986 */ /* 0x0001e2000c101138 */
[----:B------:R-:W-:-:S04]  /*10230*/  ISETP.GE.AND P5, PT, R6, 0x81, PT ;  /* 0x000000810600780c */ /* 0x000fc80003fa6270 */
[----:B------:R-:W-:Y:S01]  /*10240*/  ISETP.LT.OR P5, PT, R0, 0x62, !P5 ;  /* 0x000000620000780c */ /* 0x000fe20006fa1670 */
[-C--:B-1----:R-:W-:Y:S02]  /*10250*/  @!P4 IMAD R7, R42, R16.reuse, RZ ;  /* 0x000000102a07c224 */ /* 0x082fe400078e02ff */
[----:B------:R-:W-:-:S10]  /*10260*/  @!P3 IMAD R43, R43, R16, RZ ;  /* 0x000000102b2bb224 */ /* 0x000fd400078e02ff */
[----:B------:R-:W-:Y:S02]  /*10270*/  @!P5 IMAD R41, R41, R16, RZ ;  /* 0x000000102929d224 */ /* 0x000fe400078e02ff */
[----:B0-----:R-:W-:Y:S02]  /*10280*/  @!P5 IMAD.MOV.U32 R4, RZ, RZ, R12 ;  /* 0x000000ffff04d224 */ /* 0x001fe400078e000c */
[----:B------:R-:W-:-:S05]  /*10290*/  @!P5 IMAD.MOV.U32 R5, RZ, RZ, R13 ;  /* 0x000000ffff05d224 */ /* 0x000fca00078e000d */
[----:B------:R0:W-:Y:S01]  /*102a0*/  @!P5 STG.E.U8 desc[UR56][R4.64+0x61], R41 ;  /* 0x000061290400d986 */ /* 0x0001e2000c101138 */
[----:B------:R-:W-:-:S03]  /*102b0*/  ISETP.GE.AND P5, PT, R6, 0x81, PT ;  /* 0x000000810600780c */ /* 0x000fc60003fa6270 */
[----:B------:R-:W-:Y:S04]  /*102c0*/  @!P4 STG.E.U8 desc[UR56][R72.64+0x60], R7 ;  /* 0x000060074800c986 */ /* 0x000fe8000c101138 */
[----:B------:R-:W-:Y:S01]  /*102d0*/  @!P3 STG.E.U8 desc[UR56][R18.64+0x61], R43 ;  /* 0x0000612b1200b986 */ /* 0x000fe2000c101138 */
[C---:B------:R-:W-:Y:S02]  /*102e0*/  ISETP.LT.OR P3, PT, R0.reuse, 0x69, !P5 ;  /* 0x000000690000780c */ /* 0x040fe40006f61670 */
[----:B------:R-:W-:-:S11]  /*102f0*/  ISETP.LT.OR P4, PT, R0, 0x6a, !P5 ;  /* 0x0000006a0000780c */ /* 0x000fd60006f81670 */
[----:B------:R-:W-:Y:S02]  /*10300*/  @!P3 IMAD R3, R44, R16, RZ ;  /* 0x000000102c03b224 */ /* 0x000fe400078e02ff */
[----:B0-----:R-:W-:Y:S02]  /*10310*/  @!P3 IMAD.MOV.U32 R4, RZ, RZ, R12 ;  /* 0x000000ffff04b224 */ /* 0x001fe400078e000c */
[----:B------:R-:W-:-:S05]  /*10320*/  @!P3 IMAD.MOV.U32 R5, RZ, RZ, R13 ;  /* 0x000000ffff05b224 */ /* 0x000fca00078e000d */
[----:B------:R0:W-:Y:S01]  /*10330*/  @!P3 STG.E.U8 desc[UR56][R4.64+0x68], R3 ;  /* 0x000068030400b986 */ /* 0x0001e2000c101138 */
[C---:B------:R-:W-:Y:S01]  /*10340*/  ISETP.LT.OR P3, PT, R0.reuse, 0x69, !P6 ;  /* 0x000000690000780c */ /* 0x040fe20007761670 */
[----:B------:R-:W-:Y:S01]  /*10350*/  @!P4 IMAD R45, R45, R16, RZ ;  /* 0x000000102d2dc224 */ /* 0x000fe200078e02ff */
[----:B------:R-:W-:Y:S01]  /*10360*/  ISETP.LT.OR P5, PT, R0, 0x6a, !P6 ;  /* 0x0000006a0000780c */ /* 0x000fe200077a1670 */
[----:B0-----:R-:W-:Y:S02]  /*10370*/  @!P4 IMAD.MOV.U32 R4, RZ, RZ, R12 ;  /* 0x000000ffff04c224 */ /* 0x001fe400078e000c */
[----:B------:R-:W-:-:S05]  /*10380*/  @!P4 IMAD.MOV.U32 R5, RZ, RZ, R13 ;  /* 0x000000ffff05c224 */ /* 0x000fca00078e000d */
[----:B------:R0:W-:Y:S03]  /*10390*/  @!P4 STG.E.U8 desc[UR56][R4.64+0x69], R45 ;  /* 0x0000692d0400c986 */ /* 0x0001e6000c101138 */
[----:B------:R-:W-:Y:S01]  /*103a0*/  @!P3 IADD3 R8, P4, R12, UR41, RZ ;  /* 0x000000290c08bc10 */ /* 0x000fe2000ff9e0ff */
[----:B------:R-:W-:Y:S01]  /*103b0*/  @!P3 IMAD R7, R46, R16, RZ ;  /* 0x000000102e07b224 */ /* 0x000fe200078e02ff */
[----:B------:R-:W-:Y:S02]  /*103c0*/  ISETP.GE.AND P6, PT, R6, 0x101, PT ;  /* 0x000001010600780c */ /* 0x000fe40003fc6270 */
[----:B------:R-:W-:Y:S02]  /*103d0*/  @!P3 IADD3.X R9, R13, UR40, RZ, P4, !PT ;  /* 0x000000280d09bc10 */ /* 0x000fe4000a7fe4ff */
[----:B------:R-:W-:-:S03]  /*103e0*/  @!P5 IADD3 R12, P4, R12, UR41, RZ ;  /* 0x000000290c0cdc10 */ /* 0x000fc6000ff9e0ff */
[----:B------:R1:W-:Y:S01]  /*103f0*/  @!P3 STG.E.U8 desc[UR56][R8.64+0x68], R7 ;  /* 0x000068070800b986 */ /* 0x0003e2000c101138 */
[C---:B------:R-:W-:Y:S01]  /*10400*/  ISETP.LT.OR P3, PT, R0.reuse, 0x61, !P6 ;  /* 0x000000610000780c */ /* 0x040fe20007761670 */
[----:B------:R-:W-:Y:S01]  /*10410*/  @!P5 IMAD R47, R47, R16, RZ ;  /* 0x000000102f2fd224 */ /* 0x000fe200078e02ff */
[----:B------:R-:W-:Y:S02]  /*10420*/  @!P5 IADD3.X R13, R13, UR40, RZ, P4, !PT ;  /* 0x000000280d0ddc10 */ /* 0x000fe4000a7fe4ff */
[----:B------:R-:W-:-:S03]  /*10430*/  ISETP.LT.OR P4, PT, R0, 0x62, !P6 ;  /* 0x000000620000780c */ /* 0x000fc60007781670 */
[----:B------:R-:W-:Y:S01]  /*10440*/  @!P5 STG.E.U8 desc[UR56][R12.64+0x69], R47 ;  /* 0x0000692f0c00d986 */ /* 0x000fe2000c101138 */
[----:B------:R-:W-:-:S05]  /*10450*/  ISETP.LT.OR P5, PT, R0, 0x61, !P2 ;  /* 0x000000610000780c */ /* 0x000fca00057a1670 */
[----:B------:R-:W-:-:S04]  /*10460*/  @!P3 IMAD R3, R32, R16, RZ ;  /* 0x000000102003b224 */ /* 0x000fc800078e02ff */
[----:B------:R-:W-:Y:S01]  /*10470*/  @!P4 IMAD R33, R33, R16, RZ ;  /* 0x000000102121c224 */ /* 0x000fe200078e02ff */
[----:B------:R2:W-:Y:S01]  /*10480*/  @!P3 STG.E.U8 desc[UR56][R10.64+0x60], R3 ;  /* 0x000060030a00b986 */ /* 0x0005e2000c101138 */
[----:B------:R-:W-:-:S03]  /*10490*/  ISETP.LT.OR P3, PT, R0, 0x62, !P2 ;  /* 0x000000620000780c */ /* 0x000fc60005761670 */
[----:B------:R-:W-:Y:S01]  /*104a0*/  @!P4 STG.E.U8 desc[UR56][R10.64+0x61], R33 ;  /* 0x000061210a00c986 */ /* 0x000fe2000c101138 */
[----:B0-----:R-:W-:Y:S01]  /*104b0*/  @!P5 IADD3 R4, P4, R10, UR41, RZ ;  /* 0x000000290a04dc10 */ /* 0x001fe2000ff9e0ff */
[----:B-1----:R-:W-:-:S03]  /*104c0*/  @!P5 IMAD R9, R34, R16, RZ ;  /* 0x000000102209d224 */ /* 0x002fc600078e02ff */
[----:B------:R-:W-:Y:S02]  /*104d0*/  @!P5 IADD3.X R5, R11, UR40, RZ, P4, !PT ;  /* 0x000000280b05dc10 */ /* 0x000fe4000a7fe4ff */
[----:B------:R-:W-:-:S03]  /*104e0*/  ISETP.LT.OR P4, PT, R0, 0x69, !P6 ;  /* 0x000000690000780c */ /* 0x000fc60007781670 */
[----:B------:R0:W-:Y:S01]  /*104f0*/  @!P5 STG.E.U8 desc[UR56][R4.64+0x60], R9 ;  /* 0x000060090400d986 */ /* 0x0001e2000c101138 */
[----:B------:R-:W-:Y:S02]  /*10500*/  @!P3 IADD3 R6, P5, R10, UR41, RZ ;  /* 0x000000290a06bc10 */ /* 0x000fe4000ffbe0ff */
[C---:B------:R-:W-:Y:S02]  /*10510*/  ISETP.LT.OR P6, PT, R0.reuse, 0x6a, !P6 ;  /* 0x0000006a0000780c */ /* 0x040fe400077c1670 */
[----:B------:R-:W-:Y:S02]  /*10520*/  @!P3 IADD3.X R7, R11, UR40, RZ, P5, !PT ;  /* 0x000000280b07bc10 */ /* 0x000fe4000affe4ff */
[C---:B------:R-:W-:Y:S01]  /*10530*/  ISETP.LT.OR P5, PT, R0.reuse, 0x69, !P2 ;  /* 0x000000690000780c */ /* 0x040fe200057a1670 */
[-C--:B------:R-:W-:Y:S01]  /*10540*/  @!P3 IMAD R35, R35, R16.reuse, RZ ;  /* 0x000000102323b224 */ /* 0x080fe200078e02ff */
[----:B------:R-:W-:Y:S01]  /*10550*/  ISETP.LT.OR P2, PT, R0, 0x6a, !P2 ;  /* 0x0000006a0000780c */ /* 0x000fe20005741670 */
[----:B--2---:R-:W-:-:S03]  /*10560*/  @!P4 IMAD R3, R36, R16, RZ ;  /* 0x000000102403c224 */ /* 0x004fc600078e02ff */
[----:B------:R1:W-:Y:S03]  /*10570*/  @!P3 STG.E.U8 desc[UR56][R6.64+0x61], R35 ;  /* 0x000061230600b986 */ /* 0x0003e6000c101138 */
[-C--:B------:R-:W-:Y:S01]  /*10580*/  @!P6 IMAD R37, R37, R16.reuse, RZ ;  /* 0x000000102525e224 */ /* 0x080fe200078e02ff */
[----:B------:R2:W-:Y:S03]  /*10590*/  @!P4 STG.E.U8 desc[UR56][R10.64+0x68], R3 ;  /* 0x000068030a00c986 */ /* 0x0005e6000c101138 */
[----:B0-----:R-:W-:Y:S01]  /*105a0*/  @!P5 IADD3 R4, P4, R10, UR41, RZ ;  /* 0x000000290a04dc10 */ /* 0x001fe2000ff9e0ff */
[----:B------:R-:W-:Y:S01]  /*105b0*/  @!P6 STG.E.U8 desc[UR56][R10.64+0x69], R37 ;  /* 0x000069250a00e986 */ /* 0x000fe2000c101138 */
[----:B------:R-:W-:Y:S01]  /*105c0*/  ISETP.LT.OR P6, PT, R0, 0x62, !P0 ;  /* 0x000000620000780c */ /* 0x000fe200047c1670 */
[----:B------:R-:W-:Y:S01]  /*105d0*/  @!P5 IMAD R13, R38, R16, RZ ;  /* 0x00000010260dd224 */ /* 0x000fe200078e02ff */
[----:B------:R-:W-:-:S02]  /*105e0*/  @!P5 IADD3.X R5, R11, UR40, RZ, P4, !PT ;  /* 0x000000280b05dc10 */ /* 0x000fc4000a7fe4ff */
[----:B------:R-:W-:Y:S02]  /*105f0*/  ISETP.LT.OR P3, PT, R0, 0x61, !P0 ;  /* 0x000000610000780c */ /* 0x000fe40004761670 */
[----:B------:R-:W-:Y:S01]  /*10600*/  @!P2 IADD3 R8, P4, R10, UR41, RZ ;  /* 0x000000290a08ac10 */ /* 0x000fe2000ff9e0ff */
[----:B------:R0:W-:Y:S01]  /*10610*/  @!P5 STG.E.U8 desc[UR56][R4.64+0x68], R13 ;  /* 0x0000680d0400d986 */ /* 0x0001e2000c101138 */
[----:B------:R-:W-:Y:S01]  /*10620*/  ISETP.LT.OR P5, PT, R0, 0x61, !P1 ;  /* 0x000000610000780c */ /* 0x000fe20004fa1670 */
[----:B------:R-:W-:Y:S01]  /*10630*/  @!P2 IMAD R39, R39, R16, RZ ;  /* 0x000000102727a224 */ /* 0x000fe200078e02ff */
[----:B------:R-:W-:-:S03]  /*10640*/  @!P2 IADD3.X R9, R11, UR40, RZ, P4, !PT ;  /* 0x000000280b09ac10 */ /* 0x000fc6000a7fe4ff */
[-C--:B------:R-:W-:Y:S02]  /*10650*/  @!P6 IMAD R25, R25, R16.reuse, RZ ;  /* 0x000000101919e224 */ /* 0x080fe400078e02ff */
[----:B------:R-:W-:Y:S01]  /*10660*/  @!P2 STG.E.U8 desc[UR56][R8.64+0x69], R39 ;  /* 0x000069270800a986 */ /* 0x000fe2000c101138 */
[----:B-1----:R-:W-:Y:S01]  /*10670*/  IADD3 R7, P2, R10, UR39, RZ ;  /* 0x000000270a077c10 */ /* 0x002fe2000ff5e0ff */
[----:B--2---:R-:W-:Y:S01]  /*10680*/  @!P3 IMAD R3, R24, R16, RZ ;  /* 0x000000101803b224 */ /* 0x004fe200078e02ff */
[C---:B------:R-:W-:Y:S01]  /*10690*/  ISETP.LT.OR P4, PT, R0.reuse, 0x62, !P1 ;  /* 0x000000620000780c */ /* 0x040fe20004f81670 */
[----:B------:R-:W-:Y:S01]  /*106a0*/  @!P6 STG.E.U8 desc[UR56][R14.64+0x61], R25 ;  /* 0x000061190e00e986 */ /* 0x000fe2000c101138 */
[----:B------:R-:W-:Y:S02]  /*106b0*/  IADD3.X R12, R11, UR38, RZ, P2, !PT ;  /* 0x000000260b0c7c10 */ /* 0x000fe400097fe4ff */
[----:B0-----:R-:W-:Y:S02]  /*106c0*/  @!P5 IADD3 R4, P2, R7, UR41, RZ ;  /* 0x000000290704dc10 */ /* 0x001fe4000ff5e0ff */
[C---:B------:R-:W-:Y:S01]  /*106d0*/  ISETP.LT.OR P6, PT, R0.reuse, 0x69, !P1 ;  /* 0x000000690000780c */ /* 0x040fe20004fc1670 */
[----:B------:R0:W-:Y:S01]  /*106e0*/  @!P3 STG.E.U8 desc[UR56][R14.64+0x60], R3 ;  /* 0x000060030e00b986 */ /* 0x0001e2000c101138 */
[----:B------:R-:W-:-:S02]  /*106f0*/  ISETP.LT.OR P1, PT, R0, 0x6a, !P1 ;  /* 0x0000006a0000780c */ /* 0x000fc40004f21670 */
[C---:B------:R-:W-:Y:S02]  /*10700*/  ISETP.LT.OR P3, PT, R0.reuse, 0x69, !P0 ;  /* 0x000000690000780c */ /* 0x040fe40004761670 */
[----:B------:R-:W-:Y:S02]  /*10710*/  ISETP.LT.OR P0, PT, R0, 0x6a, !P0 ;  /* 0x0000006a0000780c */ /* 0x000fe40004701670 */
[----:B------:R-:W-:Y:S02]  /*10720*/  @!P5 IADD3.X R5, R12, UR40, RZ, P2, !PT ;  /* 0x000000280c05dc10 */ /* 0x000fe400097fe4ff */
[----:B------:R-:W-:Y:S01]  /*10730*/  IADD3 R10, P2, R10, UR39, RZ ;  /* 0x000000270a0a7c10 */ /* 0x000fe2000ff5e0ff */
[----:B0-----:R-:W-:-:S03]  /*10740*/  @!P5 IMAD R3, R26, R16, RZ ;  /* 0x000000101a03d224 */ /* 0x001fc600078e02ff */
[----:B------:R-:W-:Y:S02]  /*10750*/  IADD3.X R11, R11, UR38, RZ, P2, !PT ;  /* 0x000000260b0b7c10 */ /* 0x000fe400097fe4ff */
[----:B------:R2:W-:Y:S01]  /*10760*/  @!P5 STG.E.U8 desc[UR56][R4.64+0x60], R3 ;  /* 0x000060030400d986 */ /* 0x0005e2000c101138 */
[C---:B------:R-:W-:Y:S02]  /*10770*/  @!P4 IADD3 R6, P5, R10.reuse, UR41, RZ ;  /* 0x000000290a06cc10 */ /* 0x040fe4000ffbe0ff */
[----:B------:R-:W-:Y:S02]  /*10780*/  @!P6 IADD3 R8, P2, R7, UR41, RZ ;  /* 0x000000290708ec10 */ /* 0x000fe4000ff5e0ff */
[----:B------:R-:W-:Y:S01]  /*10790*/  @!P4 IADD3.X R7, R11, UR40, RZ, P5, !PT ;  /* 0x000000280b07cc10 */ /* 0x000fe2000affe4ff */
[-C--:B------:R-:W-:Y:S01]  /*107a0*/  @!P4 IMAD R27, R27, R16.reuse, RZ ;  /* 0x000000101b1bc224 */ /* 0x080fe200078e02ff */
[----:B------:R-:W-:Y:S01]  /*107b0*/  @!P1 IADD3 R10, P5, R10, UR41, RZ ;  /* 0x000000290a0a9c10 */ /* 0x000fe2000ffbe0ff */
[-C--:B------:R-:W-:Y:S01]  /*107c0*/  @!P3 IMAD R13, R28, R16.reuse, RZ ;  /* 0x000000101c0db224 */ /* 0x080fe200078e02ff */
[----:B------:R-:W-:Y:S01]  /*107d0*/  @!P6 IADD3.X R9, R12, UR40, RZ, P2, !PT ;  /* 0x000000280c09ec10 */ /* 0x000fe200097fe4ff */
[-C--:B------:R-:W-:Y:S01]  /*107e0*/  @!P0 IMAD R29, R29, R16.reuse, RZ ;  /* 0x000000101d1d8224 */ /* 0x080fe200078e02ff */
[----:B------:R-:W-:Y:S01]  /*107f0*/  @!P1 IADD3.X R11, R11, UR40, RZ, P5, !PT ;  /* 0x000000280b0b9c10 */ /* 0x000fe2000affe4ff */
[----:B------:R-:W-:-:S02]  /*10800*/  @!P6 IMAD R19, R30, R16, RZ ;  /* 0x000000101e13e224 */ /* 0x000fc400078e02ff */
[----:B------:R-:W-:Y:S01]  /*10810*/  @!P1 IMAD R31, R31, R16, RZ ;  /* 0x000000101f1f9224 */ /* 0x000fe200078e02ff */
[----:B------:R2:W-:Y:S04]  /*10820*/  @!P4 STG.E.U8 desc[UR56][R6.64+0x61], R27 ;  /* 0x0000611b0600c986 */ /* 0x0005e8000c101138 */
[----:B------:R2:W-:Y:S04]  /*10830*/  @!P3 STG.E.U8 desc[UR56][R14.64+0x68], R13 ;  /* 0x0000680d0e00b986 */ /* 0x0005e8000c101138 */
[----:B------:R2:W-:Y:S04]  /*10840*/  @!P0 STG.E.U8 desc[UR56][R14.64+0x69], R29 ;  /* 0x0000691d0e008986 */ /* 0x0005e8000c101138 */
[----:B------:R2:W-:Y:S04]  /*10850*/  @!P6 STG.E.U8 desc[UR56][R8.64+0x68], R19 ;  /* 0x000068130800e986 */ /* 0x0005e8000c101138 */
[----:B------:R2:W-:Y:S02]  /*10860*/  @!P1 STG.E.U8 desc[UR56][R10.64+0x69], R31 ;  /* 0x0000691f0a009986 */ /* 0x0005e4000c101138 */
.L_x_116:
[----:B------:R-:W-:Y:S05]  /*10870*/  BSYNC B0 ;  /* 0x0000000000007941 */ /* 0x000fea0003800000 */
.L_x_34:
[----:B--2---:R-:W2:Y:S04]  /*10880*/  LDL.LU R5, [R1+0x60] ;  /* 0x0000600001057983 */ /* 0x004ea80000300800 */
[----:B------:R-:W2:Y:S01]  /*10890*/  LDL.LU R4, [R1+0x64] ;  /* 0x0000640001047983 */ /* 0x000ea20000300800 */
[----:B------:R-:W-:Y:S01]  /*108a0*/  ULDC UR4, c[0x0][0xc] ;  /* 0x0000030000047ab9 */ /* 0x000fe20000000800 */
[----:B------:R-:W-:Y:S01]  /*108b0*/  ULDC UR5, c[0x0][0x10] ;  /* 0x0000040000057ab9 */ /* 0x000fe20000000800 */
[----:B-1----:R-:W2:Y:S01]  /*108c0*/  LDC R3, c[0x0][0x14] ;  /* 0x00000500ff037b82 */ /* 0x002ea20000000800 */
[----:B------:R-:W-:Y:S01]  /*108d0*/  UIMAD.WIDE.U32 UR4, UR4, UR5, URZ ;  /* 0x00000005040472a5 */ /* 0x000fe2000f8e003f */
[----:B------:R-:W-:Y:S01]  /*108e0*/  PRMT R0, RZ, 0x7610, R0 ;  /* 0x00007610ff007816 */ /* 0x000fe20000000000 */
[----:B------:R-:W-:Y:S01]  /*108f0*/  UMOV UR52, 0xffffffff ;  /* 0xffffffff00347882 */ /* 0x000fe20000000000 */
[----:B------:R-:W-:-:S03]  /*10900*/  UMOV UR51, 0xffffffff ;  /* 0xffffffff00337882 */ /* 0x000fc60000000000 */
[----:B--2---:R-:W-:-:S04]  /*10910*/  IMAD.WIDE.U32 R4, R3, UR4, R4 ;  /* 0x0000000403047c25 */ /* 0x004fc8000f8e0004 */
[----:B------:R-:W-:Y:S01]  /*10920*/  IMAD R3, R3, UR5, RZ ;  /* 0x0000000503037c24 */ /* 0x000fe2000f8e02ff */
[----:B------:R-:W-:Y:S01]  /*10930*/  ULDC.64 UR4, c[0x0][0x650] ;  /* 0x0001940000047ab9 */ /* 0x000fe20000000a00 */
[----:B------:R-:W-:Y:S01]  /*10940*/  IMAD.MOV.U32 R7, RZ, RZ, R4 ;  /* 0x000000ffff077224 */ /* 0x000fe200078e0004 */
[----:B------:R-:W-:Y:S01]  /*10950*/  ISETP.GE.U32.AND P0, PT, R4, UR4, PT ;  /* 0x0000000404007c0c */ /* 0x000fe2000bf06070 */
[----:B------:R-:W-:-:S05]  /*10960*/  IMAD.IADD R6, R5, 0x1, R3 ;  /* 0x0000000105067824 */ /* 0x000fca00078e0203 */
[----:B------:R1:W-:Y:S01]  /*10970*/  STL [R1+0x60], R6 ;  /* 0x0000600601007387 */ /* 0x0003e20000100800 */
[----:B------:R-:W-:-:S03]  /*10980*/  ISETP.GE.U32.AND.EX P0, PT, R6, UR5, PT, P0 ;  /* 0x0000000506007c0c */ /* 0x000fc6000bf06100 */
[----:B------:R1:W-:Y:S10]  /*10990*/  STL [R1+0x64], R7 ;  /* 0x0000640701007387 */ /* 0x0003f40000100800 */
[----:B-1----:R-:W-:Y:S05]  /*109a0*/  @P0 BRA `(.L_x_117) ;  /* 0x0000000400800947 */ /* 0x002fea0003800000 */
[----:B------:R-:W1:Y:S01]  /*109b0*/  S2UR UR6, SR_CTAID.X ;  /* 0x00000000000679c3 */ /* 0x000e620000002500 */
[----:B------:R-:W-:Y:S01]  /*109c0*/  ULDC.64 UR4, c[0x0][0x628] ;  /* 0x00018a0000047ab9 */ /* 0x000fe20000000a00 */
[----:B------:R-:W-:Y:S01]  /*109d0*/  ULDC UR7, c[0x0][0x150] ;  /* 0x0000540000077ab9 */ /* 0x000fe20000000800 */
[----:B------:R-:W-:Y:S01]  /*109e0*/  ISETP.NE.U32.AND P0, PT, RZ, UR4, PT ;  /* 0x00000004ff007c0c */ /* 0x000fe2000bf05070 */
[----:B------:R-:W-:Y:S01]  /*109f0*/  ULDC UR15, c[0x0][0x630] ;  /* 0x00018c00000f7ab9 */ /* 0x000fe20000000800 */
[C---:B------:R-:W-:Y:S01]  /*10a00*/  R2UR UR16, R7.reuse ;  /* 0x00000000071072ca */ /* 0x040fe200000e0000 */
[----:B------:R-:W-:Y:S01]  /*10a10*/  ULDC UR19, c[0x0][0x154] ;  /* 0x0000550000137ab9 */ /* 0x000fe20000000800 */
[----:B------:R-:W-:Y:S01]  /*10a20*/  ISETP.NE.AND.EX P0, PT, RZ, UR5, PT, P0 ;  /* 0x00000005ff007c0c */ /* 0x000fe2000bf05300 */
[----:B------:R-:W2:Y:S01]  /*10a30*/  S2UR UR18, SR_CTAID.Y ;  /* 0x00000000001279c3 */ /* 0x000ea20000002600 */
[----:B------:R-:W-:Y:S02]  /*10a40*/  R2UR UR17, R6 ;  /* 0x00000000061172ca */ /* 0x000fe400000e0000 */
[----:B------:R-:W-:-:S02]  /*10a50*/  R2UR UR12, R7 ;  /* 0x00000000070c72ca */ /* 0x000fc400000e0000 */
[----:B------:R-:W-:Y:S02]  /*10a60*/  R2UR UR13, R6 ;  /* 0x00000000060d72ca */ /* 0x000fe400000e0000 */
[----:B-1----:R-:W-:-:S05]  /*10a70*/  I2FP.F32.U32 R0, UR6 ;  /* 0x0000000600007c45 */ /* 0x002fca0008201000 */
[----:B------:R-:W-:-:S04]  /*10a80*/  FMUL R0, R0, UR7 ;  /* 0x0000000700007c20 */ /* 0x000fc80008400000 */
[----:B------:R1:W3:Y:S01]  /*10a90*/  F2I.U32.TRUNC.NTZ R3, R0 ;  /* 0x0000000000037305 */ /* 0x0002e2000020f000 */
[----:B--2---:R-:W-:Y:S05]  /*10aa0*/  @!P0 BRA `(.L_x_118) ;  /* 0x0000000000308947 */ /* 0x004fea0003800000 */
        /* <DEDUP_REMOVED lines=12> */
.L_x_118:
[----:B------:R-:W-:Y:S01]  /*10b70*/  USHF.R.U64 UR51, UR12, UR15, UR13 ;  /* 0x0000000f0c337299 */ /* 0x000fe2000800120d */
[----:B-1----:R-:W-:Y:S01]  /*10b80*/  I2FP.F32.U32 R0, UR18 ;  /* 0x0000001200007c45 */ /* 0x002fe20008201000 */
[----:B------:R-:W-:Y:S02]  /*10b90*/  USHF.R.U32.HI UR4, URZ, UR15, UR13 ;  /* 0x0000000f3f047299 */ /* 0x000fe4000801160d */
[----:B------:R-:W-:Y:S02]  /*10ba0*/  UIADD3 UR10, UP0, URZ, -UR51, URZ ;  /* 0x800000333f0a7290 */ /* 0x000fe4000ff1e03f */
[----:B------:R-:W-:Y:S01]  /*10bb0*/  FMUL R0, R0, UR19 ;  /* 0x0000001300007c20 */ /* 0x000fe20008400000 */
[----:B------:R-:W-:Y:S01]  /*10bc0*/  ULDC.64 UR12, c[0x0][0x620] ;  /* 0x00018800000c7ab9 */ /* 0x000fe20000000a00 */
[----:B------:R-:W-:Y:S01]  /*10bd0*/  UIADD3.X UR4, URZ, ~UR4, URZ, UP0, !UPT ;  /* 0x800000043f047290 */ /* 0x000fe200087fe43f */
[----:B------:R-:W-:Y:S01]  /*10be0*/  UMOV UR8, UR16 ;  /* 0x0000001000087c82 */ /* 0x000fe20008000000 */
[----:B------:R-:W-:-:S02]  /*10bf0*/  UMOV UR9, UR17 ;  /* 0x0000001100097c82 */ /* 0x000fc40008000000 */
[----:B------:R-:W1:Y:S01]  /*10c00*/  F2I.U32.TRUNC.NTZ R0, R0 ;  /* 0x0000000000007305 */ /* 0x000e62000020f000 */
[----:B------:R-:W-:Y:S02]  /*10c10*/  UIMAD UR4, UR4, UR12, URZ ;  /* 0x0000000c040472a4 */ /* 0x000fe4000f8e023f */
[----:B------:R-:W-:Y:S01]  /*10c20*/  UIMAD.WIDE.U32 UR8, UR10, UR12, UR8 ;  /* 0x0000000c0a0872a5 */ /* 0x000fe2000f8e0008 */
[----:B---3--:R-:W-:Y:S01]  /*10c30*/  R2UR UR12, R3 ;  /* 0x00000000030c72ca */ /* 0x008fe200000e0000 */
[----:B------:R-:W-:Y:S01]  /*10c40*/  UIMAD UR10, UR10, UR13, UR4 ;  /* 0x0000000d0a0a72a4 */ /* 0x000fe2000f8e0204 */
[----:B------:R-:W-:Y:S01]  /*10c50*/  ULDC UR11, c[0x0][0x618] ;  /* 0x00018600000b7ab9 */ /* 0x000fe20000000800 */
[----:B------:R-:W-:Y:S02]  /*10c60*/  ULDC UR21, c[0x0][0x658] ;  /* 0x0001960000157ab9 */ /* 0x000fe40000000800 */
[----:B------:R-:W-:Y:S01]  /*10c70*/  UIADD3 UR10, UR9, UR10, URZ ;  /* 0x0000000a090a7290 */ /* 0x000fe2000fffe03f */
[----:B------:R-:W-:Y:S01]  /*10c80*/  UMOV UR16, 0xffffffff ;  /* 0xffffffff00107882 */ /* 0x000fe20000000000 */
[----:B------:R-:W-:Y:S01]  /*10c90*/  ULDC.64 UR4, c[0x0][0x640] ;  /* 0x0001900000047ab9 */ /* 0x000fe20000000a00 */
[----:B------:R-:W-:Y:S01]  /*10ca0*/  USHF.L.U32 UR17, UR16, UR21, URZ ;  /* 0x0000001510117299 */ /* 0x000fe2000800063f */
[----:B------:R-:W-:Y:S01]  /*10cb0*/  ISETP.NE.U32.AND P0, PT, RZ, UR4, PT ;  /* 0x00000004ff007c0c */ /* 0x000fe2000bf05070 */
[----:B------:R-:W-:Y:S01]  /*10cc0*/  USHF.R.U64 UR8, UR8, UR11, UR10 ;  /* 0x0000000b08087299 */ /* 0x000fe2000800120a */
[----:B-1----:R-:W-:Y:S01]  /*10cd0*/  R2UR UR14, R0 ;  /* 0x00000000000e72ca */ /* 0x002fe200000e0000 */
[----:B------:R-:W-:Y:S01]  /*10ce0*/  USHF.R.U32.HI UR10, URZ, UR11, UR10 ;  /* 0x0000000b3f0a7299 */ /* 0x000fe2000801160a */
[----:B------:R-:W-:Y:S01]  /*10cf0*/  ISETP.NE.AND.EX P0, PT, RZ, UR5, PT, P0 ;  /* 0x00000005ff007c0c */ /* 0x000fe2000bf05300 */
[----:B------:R-:W-:Y:S01]  /*10d00*/  ULDC UR15, c[0x0][0x608] ;  /* 0x00018200000f7ab9 */ /* 0x000fe20000000800 */
[----:B------:R-:W-:-:S02]  /*10d10*/  ULOP3.LUT UR22, URZ, UR17, URZ, 0x33, !UPT ;  /* 0x000000113f167292 */ /* 0x000fc4000f8e333f */
[----:B------:R-:W-:Y:S02]  /*10d20*/  USHF.R.U64 UR17, UR8, UR15, UR10 ;  /* 0x0000000f08117299 */ /* 0x000fe4000800120a */
[----:B------:R-:W-:Y:S01]  /*10d30*/  USHF.R.U32.HI UR10, URZ, UR15, UR10 ;  /* 0x0000000f3f0a7299 */ /* 0x000fe2000801160a */
[----:B------:R-:W-:Y:S01]  /*10d40*/  UMOV UR19, 0x1 ;  /* 0x0000000100137882 */ /* 0x000fe20000000000 */
[----:B------:R-:W-:Y:S02]  /*10d50*/  UIADD3 UR12, -UR12, URZ, URZ ;  /* 0x0000003f0c0c7290 */ /* 0x000fe4000fffe13f */
[----:B------:R-:W-:Y:S02]  /*10d60*/  USHF.L.U32 UR16, UR19, UR21, URZ ;  /* 0x0000001513107299 */ /* 0x000fe4000800063f */
[----:B------:R-:W-:Y:S01]  /*10d70*/  USHF.R.U64 UR19, UR17, UR21, UR10 ;  /* 0x0000001511137299 */ /* 0x000fe2000800120a */
[----:B------:R-:W-:Y:S01]  /*10d80*/  ULDC UR13, c[0x0][0x144] ;  /* 0x00005100000d7ab9 */ /* 0x000fe20000000800 */
[----:B------:R-:W-:Y:S01]  /*10d90*/  ULDC UR7, c[0x0][0x600] ;  /* 0x0001800000077ab9 */ /* 0x000fe20000000800 */
[----:B------:R-:W-:-:S02]  /*10da0*/  UIADD3 UR20, -UR14, URZ, URZ ;  /* 0x0000003f0e147290 */ /* 0x000fc4000fffe13f */
[----:B------:R-:W-:Y:S02]  /*10db0*/  USHF.R.U32.HI UR15, URZ, UR21, UR10 ;  /* 0x000000153f0f7299 */ /* 0x000fe4000801160a */
[----:B------:R-:W-:Y:S02]  /*10dc0*/  UIADD3 UR9, UR7, -0x1, URZ ;  /* 0xffffffff07097890 */ /* 0x000fe4000fffe03f */
[----:B------:R-:W-:Y:S01]  /*10dd0*/  UIMAD UR53, UR13, UR12, UR6 ;  /* 0x0000000c0d3572a4 */ /* 0x000fe2000f8e0206 */
[----:B------:R-:W-:Y:S01]  /*10de0*/  ULDC UR24, c[0x0][0x148] ;  /* 0x0000520000187ab9 */ /* 0x000fe20000000800 */
[----:B------:R-:W-:Y:S01]  /*10df0*/  ULDC UR21, c[0x0][0x648] ;  /* 0x0001920000157ab9 */ /* 0x000fe20000000800 */
[----:B------:R-:W-:Y:S01]  /*10e00*/  ULDC UR23, c[0x0][0x638] ;  /* 0x00018e0000177ab9 */ /* 0x000fe20000000800 */
        /* <DEDUP_REMOVED lines=12> */
.L_x_119:
[----:B------:R-:W-:Y:S01]  /*10ed0*/  UISETP.NE.AND UP0, UPT, UR37, URZ, UPT ;  /* 0x0000003f2500728c */ /* 0x000fe2000bf05270 */
[----:B------:R-:W-:Y:S01]  /*10ee0*/  IMAD.MOV.U32 R0, RZ, RZ, 0x1 ;  /* 0x00000001ff007424 */ /* 0x000fe200078e00ff */
[----:B------:R-:W-:Y:S02]  /*10ef0*/  USHF.R.U64 UR4, UR14, UR21, UR15 ;  /* 0x000000150e047299 */ /* 0x000fe4000800120f */
[----:B------:R-:W-:Y:S02]  /*10f00*/  ULOP3.LUT UR17, UR17, UR22, URZ, 0xc0, !UPT ;  /* 0x0000001611117292 */ /* 0x000fe4000f8ec03f */
[----:B------:R-:W-:Y:S02]  /*10f10*/  UIADD3 UR5, -UR4, URZ, URZ ;  /* 0x0000003f04057290 */ /* 0x000fe4000fffe13f */
[----:B------:R-:W-:Y:S02]  /*10f20*/  UIMAD UR16, UR16, UR4, UR17 ;  /* 0x00000004101072a4 */ /* 0x000fe4000f8e0211 */
[----:B------:R-:W-:-:S02]  /*10f30*/  ULOP3.LUT UR9, UR8, UR9, URZ, 0xc0, !UPT ;  /* 0x0000000908097292 */ /* 0x000fc4000f8ec03f */
[----:B------:R-:W-:Y:S02]  /*10f40*/  @UP0 UIMAD UR53, UR24, UR20, UR18 ;  /* 0x00000014183502a4 */ /* 0x000fe4000f8e0212 */
[----:B------:R-:W-:-:S03]  /*10f50*/  UIMAD UR4, UR5, UR23, UR19 ;  /* 0x00000017050472a4 */ /* 0x000fc6000f8e0213 */
[----:B------:R-:W-:Y:S01]  /*10f60*/  ULDC UR5, c[0x0][0x610] ;  /* 0x0001840000057ab9 */ /* 0x000fe20000000800 */
[----:B------:R-:W-:Y:S02]  /*10f70*/  UIMAD UR4, UR4, UR7, UR9 ;  /* 0x00000007040472a4 */ /* 0x000fe4000f8e0209 */
[----:B------:R-:W-:-:S04]  /*10f80*/  UIMAD UR53, UR16, UR5, UR53 ;  /* 0x00000005103572a4 */ /* 0x000fc8000f8e0235 */
[----:B------:R-:W-:Y:S02]  /*10f90*/  USEL UR52, UR4, UR53, !UP0 ;  /* 0x0000003504347287 */ /* 0x000fe4000c000000 */
[----:B------:R-:W-:-:S12]  /*10fa0*/  USEL UR53, UR53, UR4, !UP0 ;  /* 0x0000000435357287 */ /* 0x000fd8000c000000 */
.L_x_117:
[----:B------:R-:W-:-:S13]  /*10fb0*/  LOP3.LUT P0, RZ, R0, 0xff, RZ, 0xc0, !PT ;  /* 0x000000ff00ff7812 */ /* 0x000fda000780c0ff */
[----:B------:R-:W-:Y:S05]  /*10fc0*/  @P0 BRA `(.L_x_120) ;  /* 0xffffff0400240947 */ /* 0x000fea000383ffff */
[----:B------:R-:W-:Y:S05]  /*10fd0*/  EXIT ;  /* 0x000000000000794d */ /* 0x000fea0003800000 */
.L_x_7:
[----:B------:R-:W2:Y:S01]  /*10fe0*/  LDL R5, [R1+0x64] ;  /* 0x0000640001057983 */ /* 0x000ea20000100800 */
[----:B------:R-:W-:-:S03]  /*10ff0*/  ULDC.64 UR4, c[0x0][0x650] ;  /* 0x0001940000047ab9 */ /* 0x000fc60000000a00 */
[----:B------:R-:W3:Y:S01]  /*11000*/  LDL R4, [R1+0x60] ;  /* 0x0000600001047983 */ /* 0x000ee20000100800 */
[----:B0-----:R-:W-:Y:S01]  /*11010*/  PRMT R0, RZ, 0x7610, R0 ;  /* 0x00007610ff007816 */ /* 0x001fe20000000000 */
[----:B------:R-:W-:Y:S02]  /*11020*/  IMAD.MOV.U32 R2, RZ, RZ, -0x1 ;  /* 0xffffffffff027424 */ /* 0x000fe400078e00ff */
[----:B------:R-:W-:Y:S02]  /*11030*/  IMAD.MOV.U32 R3, RZ, RZ, -0x1 ;  /* 0xffffffffff037424 */ /* 0x000fe400078e00ff */
[----:B------:R-:W-:Y:S01]  /*11040*/  IMAD.MOV.U32 R10, RZ, RZ, -0x1 ;  /* 0xffffffffff0a7424 */ /* 0x000fe200078e00ff */
[----:B--2---:R-:W-:-:S04]  /*11050*/  ISETP.GE.U32.AND P0, PT, R5, UR4, PT ;  /* 0x0000000405007c0c */ /* 0x004fc8000bf06070 */
[----:B---3--:R-:W-:-:S13]  /*11060*/  ISETP.GE.U32.AND.EX P0, PT, R4, UR5, PT, P0 ;  /* 0x0000000504007c0c */ /* 0x008fda000bf06100 */
        /* <DEDUP_REMOVED lines=21> */
.L_x_122:
[----:B------:R-:W-:Y:S01]  /*111c0*/  USHF.R.U64 UR4, UR14, UR19, UR15 ;  /* 0x000000130e047299 */ /* 0x000fe2000800120f */
[----:B------:R-:W-:Y:S01]  /*111d0*/  R2UR UR7, R4 ;  /* 0x00000000040772ca */ /* 0x000fe200000e0000 */
[----:B------:R-:W-:Y:S02]  /*111e0*/  USHF.R.U32.HI UR5, URZ, UR19, UR15 ;  /* 0x000000133f057299 */ /* 0x000fe4000801160f */
[----:B------:R-:W-:Y:S01]  /*111f0*/  UIADD3 UR13, UP0, URZ, -UR4, URZ ;  /* 0x800000043f0d7290 */ /* 0x000fe2000ff1e03f */
[----:B------:R-:W-:Y:S01]  /*11200*/  ULDC.64 UR14, c[0x0][0x620] ;  /* 0x00018800000e7ab9 */ /* 0x000fe20000000a00 */
[----:B------:R-:W-:Y:S02]  /*11210*/  UMOV UR6, UR20 ;  /* 0x0000001400067c82 */ /* 0x000fe40008000000 */
[----:B------:R-:W-:Y:S02]  /*11220*/  UIADD3.X UR5, URZ, ~UR5, URZ, UP0, !UPT ;  /* 0x800000053f057290 */ /* 0x000fe400087fe43f */
[----:B------:R-:W-:-:S02]  /*11230*/  UISETP.NE.AND UP1, UPT, UR37, URZ, UPT ;  /* 0x0000003f2500728c */ /* 0x000fc4000bf25270 */
[----:B------:R-:W-:Y:S02]  /*11240*/  UIMAD UR5, UR5, UR14, URZ ;  /* 0x0000000e050572a4 */ /* 0x000fe4000f8e023f */
[----:B------:R-:W-:Y:S02]  /*11250*/  UIMAD.WIDE.U32 UR6, UR13, UR14, UR6 ;  /* 0x0000000e0d0672a5 */ /* 0x000fe4000f8e0006 */
[----:B------:R-:W-:Y:S01]  /*11260*/  UIMAD UR5, UR13, UR15, UR5 ;  /* 0x0000000f0d0572a4 */ /* 0x000fe2000f8e0205 */
[----:B------:R-:W-:Y:S02]  /*11270*/  ULDC UR14, c[0x0][0x608] ;  /* 0x00018200000e7ab9 */ /* 0x000fe40000000800 */
[----:B------:R-:W-:Y:S01]  /*11280*/  ULDC UR13, c[0x0][0x618] ;  /* 0x00018600000d7ab9 */ /* 0x000fe20000000800 */
[----:B------:R-:W-:Y:S01]  /*11290*/  UIADD3 UR5, UR7, UR5, URZ ;  /* 0x0000000507057290 */ /* 0x000fe2000fffe03f */
[----:B------:R-:W-:Y:S01]  /*112a0*/  ULDC UR22, c[0x0][0x658] ;  /* 0x0001960000167ab9 */ /* 0x000fe20000000800 */
[----:B------:R-:W-:-:S02]  /*112b0*/  @UP1 UIMAD UR8, UR11, UR12, UR10 ;  /* 0x0000000c0b0812a4 */ /* 0x000fc4000f8e020a */
[----:B------:R-:W-:Y:S02]  /*112c0*/  USHF.R.U64 UR17, UR6, UR13, UR5 ;  /* 0x0000000d06117299 */ /* 0x000fe40008001205 */
[----:B------:R-:W-:Y:S01]  /*112d0*/  USHF.R.U32.HI UR5, URZ, UR13, UR5 ;  /* 0x0000000d3f057299 */ /* 0x000fe20008011605 */
[----:B------:R-:W-:Y:S01]  /*112e0*/  ULDC.64 UR6, c[0x0][0x640] ;  /* 0x0001900000067ab9 */ /* 0x000fe20000000a00 */
[----:B------:R-:W-:Y:S01]  /*112f0*/  UMOV UR10, 0xffffffff ;  /* 0xffffffff000a7882 */ /* 0x000fe20000000000 */
[----:B------:R-:W-:Y:S01]  /*11300*/  ISETP.NE.U32.AND P0, PT, RZ, UR6, PT ;  /* 0x00000006ff007c0c */ /* 0x000fe2000bf05070 */
[----:B------:R-:W-:Y:S02]  /*11310*/  USHF.R.U64 UR18, UR17, UR14, UR5 ;  /* 0x0000000e11127299 */ /* 0x000fe40008001205 */
[----:B------:R-:W-:Y:S01]  /*11320*/  USHF.R.U32.HI UR5, URZ, UR14, UR5 ;  /* 0x0000000e3f057299 */ /* 0x000fe20008011605 */
[----:B------:R-:W-:Y:S01]  /*11330*/  ISETP.NE.AND.EX P0, PT, RZ, UR7, PT, P0 ;  /* 0x00000007ff007c0c */ /* 0x000fe2000bf05300 */
[----:B------:R-:W-:-:S02]  /*11340*/  USHF.L.U32 UR11, UR10, UR22, URZ ;  /* 0x000000160a0b7299 */ /* 0x000fc4000800063f */
[----:B------:R-:W-:Y:S01]  /*11350*/  USHF.R.U64 UR19, UR18, UR22, UR5 ;  /* 0x0000001612137299 */ /* 0x000fe20008001205 */
[----:B------:R-:W-:Y:S01]  /*11360*/  ULDC UR20, c[0x0][0x600] ;  /* 0x0001800000147ab9 */ /* 0x000fe20000000800 */
[----:B------:R-:W-:Y:S02]  /*11370*/  USHF.R.U32.HI UR10, URZ, UR22, UR5 ;  /* 0x000000163f0a7299 */ /* 0x000fe40008011605 */
[----:B------:R-:W-:Y:S02]  /*11380*/  UIADD3 UR21, UR20, -0x1, URZ ;  /* 0xffffffff14157890 */ /* 0x000fe4000fffe03f */
[----:B------:R-:W-:Y:S01]  /*11390*/  ULOP3.LUT UR26, URZ, UR11, URZ, 0x33, !UPT ;  /* 0x0000000b3f1a7292 */ /* 0x000fe2000f8e333f */
        /* <DEDUP_REMOVED lines=17> */
.L_x_123:
[----:B------:R-:W-:Y:S01]  /*114b0*/  USHF.R.U64 UR6, UR5, UR23, UR10 ;  /* 0x0000001705067299 */ /* 0x000fe2000800120a */
[----:B------:R-:W-:Y:S01]  /*114c0*/  IMAD.MOV.U32 R0, RZ, RZ, 0x1 ;  /* 0x00000001ff007424 */ /* 0x000fe200078e00ff */
[----:B------:R-:W-:Y:S01]  /*114d0*/  USHF.L.U32 UR25, UR25, UR22, URZ ;  /* 0x0000001619197299 */ /* 0x000fe2000800063f */
[----:B------:R-:W-:Y:S01]  /*114e0*/  IMAD.U32 R10, RZ, RZ, UR4 ;  /* 0x00000004ff0a7e24 */ /* 0x000fe2000f8e00ff */
[----:B------:R-:W-:Y:S02]  /*114f0*/  ULOP3.LUT UR5, UR18, UR26, URZ, 0xc0, !UPT ;  /* 0x0000001a12057292 */ /* 0x000fe4000f8ec03f */
[----:B------:R-:W-:Y:S02]  /*11500*/  UIADD3 UR7, -UR6, URZ, URZ ;  /* 0x0000003f06077290 */ /* 0x000fe4000fffe13f */
[----:B------:R-:W-:Y:S02]  /*11510*/  UIMAD UR6, UR25, UR6, UR5 ;  /* 0x00000006190672a4 */ /* 0x000fe4000f8e0205 */
[----:B------:R-:W-:-:S02]  /*11520*/  ULOP3.LUT UR17, UR17, UR21, URZ, 0xc0, !UPT ;  /* 0x0000001511117292 */ /* 0x000fc4000f8ec03f */
[----:B------:R-:W-:Y:S02]  /*11530*/  UIMAD UR5, UR7, UR24, UR19 ;  /* 0x00000018070572a4 */ /* 0x000fe4000f8e0213 */
[----:B------:R-:W-:Y:S01]  /*11540*/  UISETP.NE.AND UP0, UPT, UR37, URZ, UPT ;  /* 0x0000003f2500728c */ /* 0x000fe2000bf05270 */
[----:B------:R-:W-:Y:S01]  /*11550*/  ULDC UR7, c[0x0][0x610] ;  /* 0x0001840000077ab9 */ /* 0x000fe20000000800 */
[----:B------:R-:W-:Y:S02]  /*11560*/  UIMAD UR5, UR5, UR20, UR17 ;  /* 0x00000014050572a4 */ /* 0x000fe4000f8e0211 */
[----:B------:R-:W-:-:S04]  /*11570*/  UIMAD UR8, UR6, UR7, UR8 ;  /* 0x00000007060872a4 */ /* 0x000fc8000f8e0208 */
[----:B------:R-:W-:Y:S02]  /*11580*/  USEL UR6, UR5, UR8, !UP0 ;  /* 0x0000000805067287 */ /* 0x000fe4000c000000 */
[----:B------:R-:W-:-:S04]  /*11590*/  USEL UR8, UR8, UR5, !UP0 ;  /* 0x0000000508087287 */ /* 0x000fc8000c000000 */
[----:B------:R-:W-:Y:S02]  /*115a0*/  IMAD.U32 R3, RZ, RZ, UR6 ;  /* 0x00000006ff037e24 */ /* 0x000fe4000f8e00ff */
[----:B------:R-:W-:-:S07]  /*115b0*/  IMAD.U32 R2, RZ, RZ, UR8 ;  /* 0x00000008ff027e24 */ /* 0x000fce000f8e00ff */
.L_x_121:
[----:B------:R-:W-:-:S08]  /*115c0*/  NOP ;  /* 0x0000000000007918 */ /* 0x000fd00000000000 */
[----:B-1----:R-:W0:-:S00]  /*115d0*/  USETMAXREG.DEALLOC.CTAPOOL 0x18 ;  /* 0x00000018000079c8 */ /* 0x002e0000080e0500 */
[----:B------:R-:W-:-:S13]  /*115e0*/  ISETP.NE.AND P0, PT, RZ, UR9, PT ;  /* 0x00000009ff007c0c */ /* 0x000fda000bf05270 */
[----:B------:R-:W-:Y:S05]  /*115f0*/  @P0 EXIT ;  /* 0x000000000000094d */ /* 0x000fea0003800000 */
[----:B0-----:R-:W-:Y:S01]  /*11600*/  LOP3.LUT P0, RZ, R0, 0xff, RZ, 0xc0, !PT ;  /* 0x000000ff00ff7812 */ /* 0x001fe2000780c0ff */
[----:B------:R-:W-:Y:S02]  /*11610*/  IMAD.MOV.U32 R7, RZ, RZ, 0x1 ;  /* 0x00000001ff077424 */ /* 0x000fe400078e00ff */
[----:B------:R-:W-:-:S10]  /*11620*/  IMAD.MOV.U32 R6, RZ, RZ, RZ ;  /* 0x000000ffff067224 */ /* 0x000fd400078e00ff */
[----:B------:R-:W-:Y:S05]  /*11630*/  @!P0 BRA `(.L_x_124) ;  /* 0x0000000c00748947 */ /* 0x000fea0003800000 */
[----:B------:R-:W0:Y:S01]  /*11640*/  S2R R0, SR_CgaCtaId ;  /* 0x0000000000007919 */ /* 0x000e220000008800 */
[----:B------:R-:W-:Y:S01]  /*11650*/  ULDC UR4, c[0x0][0x28c] ;  /* 0x0000a30000047ab9 */ /* 0x000fe20000000800 */
[----:B------:R-:W-:Y:S01]  /*11660*/  ULDC UR6, c[0x0][0x658] ;  /* 0x0001960000067ab9 */ /* 0x000fe20000000800 */
[----:B------:R-:W-:Y:S01]  /*11670*/  UIADD3 UR10, UR4, 0x3f, URZ ;  /* 0x0000003f040a7890 */ /* 0x000fe2000fffe03f */
[----:B------:R-:W-:Y:S01]  /*11680*/  IMAD.MOV.U32 R5, RZ, RZ, 0xe00 ;  /* 0x00000e00ff057424 */ /* 0x000fe200078e00ff */
[----:B------:R-:W-:Y:S01]  /*11690*/  UMOV UR7, 0xffffffff ;  /* 0xffffffff00077882 */ /* 0x000fe20000000000 */
[----:B------:R-:W-:Y:S01]  /*116a0*/  ULDC UR5, c[0x0][0x600] ;  /* 0x0001800000057ab9 */ /* 0x000fe20000000800 */
[----:B------:R-:W-:Y:S01]  /*116b0*/  UMOV UR9, 0x1 ;  /* 0x0000000100097882 */ /* 0x000fe20000000000 */
[----:B------:R-:W-:Y:S01]  /*116c0*/  USHF.L.U32 UR7, UR7, UR6, URZ ;  /* 0x0000000607077299 */ /* 0x000fe2000800063f */
[----:B------:R-:W-:Y:S01]  /*116d0*/  BSSY B0, `(.L_x_124) ;  /* 0x00000d3000007945 */ /* 0x000fe20003800000 */
[----:B------:R-:W-:Y:S01]  /*116e0*/  UIADD3 UR4, UR5, -0x1, URZ ;  /* 0xffffffff05047890 */ /* 0x000fe2000fffe03f */
[----:B------:R-:W-:Y:S01]  /*116f0*/  IMAD.MOV.U32 R9, RZ, RZ, 0x1 ;  /* 0x00000001ff097424 */ /* 0x000fe200078e00ff */
[----:B------:R-:W-:Y:S01]  /*11700*/  USHF.R.S32.HI UR11, URZ, 0x1f, UR10 ;  /* 0x0000001f3f0b7899 */ /* 0x000fe2000801140a */
[----:B------:R-:W-:Y:S01]  /*11710*/  IMAD.MOV.U32 R7, RZ, RZ, 0x1 ;  /* 0x00000001ff077424 */ /* 0x000fe200078e00ff */
[----:B------:R-:W-:Y:S01]  /*11720*/  ULDC UR8, c[0x0][0xc] ;  /* 0x0000030000087ab9 */ /* 0x000fe20000000800 */
[----:B------:R-:W-:Y:S01]  /*11730*/  USHF.L.U32 UR5, UR9, UR6, URZ ;  /* 0x0000000609057299 */ /* 0x000fe2000800063f */
[----:B------:R-:W-:Y:S01]  /*11740*/  IMAD.MOV.U32 R6, RZ, RZ, RZ ;  /* 0x000000ffff067224 */ /* 0x000fe200078e00ff */
[----:B------:R-:W-:Y:S01]  /*11750*/  ULEA.HI UR11, UR11, UR10, URZ, 0x6 ;  /* 0x0000000a0b0b7291 */ /* 0x000fe2000f8f303f */
[----:B------:R-:W-:Y:S01]  /*11760*/  ULDC UR9, c[0x0][0x10] ;  /* 0x0000040000097ab9 */ /* 0x000fe20000000800 */
[----:B------:R-:W-:-:S02]  /*11770*/  ULOP3.LUT UR6, URZ, UR7, URZ, 0x33, !UPT ;  /* 0x000000073f067292 */ /* 0x000fc4000f8e333f */
[----:B------:R-:W-:Y:S01]  /*11780*/  UIMAD.WIDE.U32 UR8, UR8, UR9, URZ ;  /* 0x00000009080872a5 */ /* 0x000fe2000f8e003f */
[----:B------:R-:W-:Y:S01]  /*11790*/  ULDC UR7, c[0x0][0x14] ;  /* 0x0000050000077ab9 */ /* 0x000fe20000000800 */
[----:B------:R-:W-:Y:S02]  /*117a0*/  USHF.R.S32.HI UR19, URZ, 0x6, UR11 ;  /* 0x000000063f137899 */ /* 0x000fe4000801140b */
[----:B------:R-:W-:Y:S02]  /*117b0*/  UIMAD.WIDE.U32 UR22, UR8, UR7, URZ ;  /* 0x00000007081672a5 */ /* 0x000fe4000f8e003f */
[----:B------:R-:W-:Y:S02]  /*117c0*/  UIMAD UR13, UR9, UR7, URZ ;  /* 0x00000007090d72a4 */ /* 0x000fe4000f8e023f */
[----:B------:R-:W-:Y:S01]  /*117d0*/  ULOP3.LUT UR26, UR36, 0x2, URZ, 0xfc, !UPT ;  /* 0x00000002241a7892 */ /* 0x000fe2000f8efc3f */
[----:B0-----:R-:W-:Y:S01]  /*117e0*/  LOP3.LUT R0, R0, 0x1, RZ, 0xc0, !PT ;  /* 0x0000000100007812 */ /* 0x001fe200078ec0ff */
[----:B------:R-:W-:-:S02]  /*117f0*/  UIADD3 UR13, UR23, UR13, URZ ;  /* 0x0000000d170d7290 */ /* 0x000fc4000fffe03f */
[----:B------:R-:W-:Y:S02]  /*11800*/  UIADD3 UR27, UR19, 0x1, URZ ;  /* 0x00000001131b7890 */ /* 0x000fe4000fffe03f */
[----:B------:R-:W-:Y:S01]  /*11810*/  IMAD R16, R0, R5, 0x28100 ;  /* 0x0002810000107424 */ /* 0x000fe200078e0205 */
[----:B------:R-:W-:-:S09]  /*11820*/  ULDC.64 UR24, c[0x0][0x198] ;  /* 0x0000660000187ab9 */ /* 0x000fd20000000a00 */
.L_x_135:
[----:B------:R-:W-:-:S03]  /*11830*/  UMOV UR7, 0xffffffff ;  /* 0xffffffff00077882 */ /* 0x000fc60000000000 */
[----:B------:R-:W-:Y:S05]  /*11840*/  BRA.DIV UR7, `(.L_x_125) ;  /* 0x0000001207007947 */ /* 0x000fea000b800000 */
[----:B------:R-:W-:-:S13]  /*11850*/  ELECT P6, URZ, PT ;  /* 0x00000000003f782f */ /* 0x000fda00038c0000 */
.L_x_147:
[----:B------:R-:W0:Y:S01]  /*11860*/  LDC R4, c[0x0][0x28c] ;  /* 0x0000a300ff047b82 */ /* 0x000e220000000800 */
[----:B------:R-:W-:Y:S01]  /*11870*/  BSSY B1, `(.L_x_126) ;  /* 0x000003b000017945 */ /* 0x000fe20003800000 */
[----:B0-----:R-:W-:-:S13]  /*11880*/  ISETP.LT.OR P6, PT, R4, 0x1, !P6 ;  /* 0x000000010400780c */ /* 0x001fda00077c1670 */
[----:B------:R-:W-:Y:S05]  /*11890*/  @P6 BRA `(.L_x_127) ;  /* 0x0000000000e06947 */ /* 0x000fea0003800000 */
[----:B------:R-:W-:Y:S02]  /*118a0*/  IMAD R3, R3, 0x2, R0 ;  /* 0x0000000203037824 */ /* 0x000fe400078e0200 */
[----:B------:R-:W-:Y:S02]  /*118b0*/  IMAD.SHL.U32 R2, R2, 0x200, RZ ;  /* 0x0000020002027824 */ /* 0x000fe400078e00ff */
[----:B------:R-:W-:Y:S02]  /*118c0*/  IMAD R3, R3, 0x38, RZ ;  /* 0x0000003803037824 */ /* 0x000fe400078e02ff */
[----:B------:R-:W-:Y:S02]  /*118d0*/  IMAD.MOV.U32 R12, RZ, RZ, RZ ;  /* 0x000000ffff0c7224 */ /* 0x000fe400078e00ff */
[----:B------:R-:W-:Y:S02]  /*118e0*/  IMAD.U32 R13, RZ, RZ, UR27 ;  /* 0x0000001bff0d7e24 */ /* 0x000fe4000f8e00ff */
[----:B------:R-:W-:-:S02]  /*118f0*/  IMAD.MOV.U32 R4, RZ, RZ, R7 ;  /* 0x000000ffff047224 */ /* 0x000fc400078e0007 */
[----:B------:R-:W-:-:S07]  /*11900*/  IMAD.MOV.U32 R5, RZ, RZ, R6 ;  /* 0x000000ffff057224 */ /* 0x000fce00078e0006 */
.L_x_130:
[----:B------:R-:W0:Y:S01]  /*11910*/  S2R R11, SR_CgaCtaId ;  /* 0x00000000000b7919 */ /* 0x000e220000008800 */
[----:B------:R-:W-:Y:S01]  /*11920*/  MOV R8, 0x400 ;  /* 0x0000040000087802 */ /* 0x000fe20000000f00 */
[----:B------:R-:W1:Y:S03]  /*11930*/  S2R R15, SR_TID.X ;  /* 0x00000000000f7919 */ /* 0x000e660000002100 */
[----:B0-----:R-:W-:Y:S02]  /*11940*/  LEA R14, R11, R8, 0x18 ;  /* 0x000000080b0e7211 */ /* 0x001fe400078ec0ff */
[----:B------:R-:W-:Y:S02]  /*11950*/  SHF.L.U32 R8, R4, 0x1f, RZ ;  /* 0x0000001f04087819 */ /* 0x000fe400000006ff */
[----:B-1----:R-:W-:Y:S01]  /*11960*/  LOP3.LUT P1, RZ, R15, 0x7f, RZ, 0xc0, !PT ;  /* 0x0000007f0fff7812 */ /* 0x002fe2000782c0ff */
[----:B------:R-:W-:-:S04]  /*11970*/  IMAD R11, R5, 0x8, R14 ;  /* 0x00000008050b7824 */ /* 0x000fc800078e020e */
[----:B------:R-:W0:Y:S02]  /*11980*/  SYNCS.PHASECHK.TRANS64.TRYWAIT P0, [R11+URZ+0x28], R8 ;  /* 0x000028080b0075a7 */ /* 0x000e24000800017f */
[----:B0-----:R-:W-:Y:S06]  /*11990*/  @!P0 BRA `(.L_x_128) ;  /* 0x0000000c00cc8947 */ /* 0x001fec0003800000 */
.L_x_148:
[----:B0-----:R-:W0:Y:S01]  /*119a0*/  @!P1 LDC R8, c[0x0][0x500] ;  /* 0x00014000ff089b82 */ /* 0x001e220000000800 */
[----:B------:R-:W-:-:S04]  /*119b0*/  UPRMT UR7, UR26, 0x9910, URZ ;  /* 0x000099101a077896 */ /* 0x000fc8000800003f */
[----:B------:R-:W-:-:S06]  /*119c0*/  UISETP.NE.AND UP0, UPT, UR7, 0x2, UPT ;  /* 0x000000020700788c */ /* 0x000fcc000bf05270 */
[----:B------:R-:W-:Y:S01]  /*119d0*/  PLOP3.LUT P0, PT, PT, PT, UP0, 0x80, 0x0 ;  /* 0x000000000000781c */ /* 0x000fe20003f0f008 */
[----:B0-----:R0:W-:-:S12]  /*119e0*/  @!P1 SYNCS.ARRIVE.TRANS64 RZ, [R11+URZ], R8 ;  /* 0x000000080bff99a7 */ /* 0x0011d8000800003f */
[----:B------:R-:W-:Y:S05]  /*119f0*/  @P0 BRA `(.L_x_129) ;  /* 0x0000000000040947 */ /* 0x000fea0003800000 */
[----:B------:R-:W-:Y:S01]  /*11a00*/  BPT.TRAP 0x1 ;  /* 0x000000040000795c */ /* 0x000fe20000300000 */
.L_x_129:
[----:B------:R-:W-:Y:S01]  /*11a10*/  R2UR UR20, R14 ;  /* 0x000000000e1472ca */ /* 0x000fe200000e0000 */
[----:B------:R-:W-:Y:S01]  /*11a20*/  IMAD R14, R5, 0x8000, R14 ;  /* 0x00008000050e7824 */ /* 0x000fe200078e020e */
[----:B------:R-:W-:Y:S01]  /*11a30*/  R2UR UR9, R11 ;  /* 0x000000000b0972ca */ /* 0x000fe200000e0000 */
[----:B0-----:R-:W-:Y:S01]  /*11a40*/  IMAD R8, R5, 0x1c00, R16 ;  /* 0x00001c0005087824 */ /* 0x001fe200078e0210 */
[----:B------:R-:W-:Y:S01]  /*11a50*/  UIADD3 UR14, UP0, UR24, 0xf0, URZ ;  /* 0x000000f0180e7890 */ /* 0x000fe2000ff1e03f */
[----:B------:R-:W-:Y:S01]  /*11a60*/  VIADD R13, R13, 0xffffffff ;  /* 0xffffffff0d0d7836 */ /* 0x000fe20000000000 */
[----:B------:R-:W-:Y:S01]  /*11a70*/  R2UR UR7, R14 ;  /* 0x000000000e0772ca */ /* 0x000fe200000e0000 */
[----:B------:R-:W-:Y:S01]  /*11a80*/  UIADD3 UR28, UP1, UR24, 0x1f0, URZ ;  /* 0x000001f0181c7890 */ /* 0x000fe2000ff3e03f */
[----:B------:R-:W-:Y:S01]  /*11a90*/  R2UR UR8, R8 ;  /* 0x00000000080872ca */ /* 0x000fe200000e0000 */
[----:B------:R-:W-:Y:S01]  /*11aa0*/  UIADD3.X UR15, URZ, UR25, URZ, UP0, !UPT ;  /* 0x000000193f0f7290 */ /* 0x000fe200087fe43f */
[----:B------:R-:W-:Y:S01]  /*11ab0*/  R2UR UR11, R2 ;  /* 0x00000000020b72ca */ /* 0x000fe200000e0000 */
[----:B------:R-:W-:Y:S01]  /*11ac0*/  VIADD R5, R5, 0x1 ;  /* 0x0000000105057836 */ /* 0x000fe20000000000 */
[----:B------:R-:W-:Y:S01]  /*11ad0*/  R2UR UR10, R12 ;  /* 0x000000000c0a72ca */ /* 0x000fe200000e0000 */
[----:B------:R-:W-:Y:S01]  /*11ae0*/  UIADD3.X UR29, URZ, UR25, URZ, UP1, !UPT ;  /* 0x000000193f1d7290 */ /* 0x000fe20008ffe43f */
[----:B------:R-:W-:Y:S01]  /*11af0*/  R2UR UR12, R10 ;  /* 0x000000000a0c72ca */ /* 0x000fe200000e0000 */
[----:B------:R-:W-:Y:S01]  /*11b00*/  UMOV UR16, 0x0 ;  /* 0x0000000000107882 */ /* 0x000fe20000000000 */
[----:B------:R-:W-:Y:S01]  /*11b10*/  R2UR UR21, R3 ;  /* 0x00000000031572ca */ /* 0x000fe200000e0000 */
[----:B------:R-:W-:Y:S01]  /*11b20*/  UMOV UR17, 0x10000000 ;  /* 0x1000000000117882 */ /* 0x000fe20000000000 */
[----:B------:R-:W-:Y:S01]  /*11b30*/  ISETP.GT.AND P1, PT, R13, 0x1, PT ;  /* 0x000000010d00780c */ /* 0x000fe20003f24270 */
[----:B------:R-:W-:Y:S01]  /*11b40*/  UIADD3 UR18, UR7, 0x100, URZ ;  /* 0x0000010007127890 */ /* 0x000fe2000fffe03f */
[----:B------:R-:W-:Y:S01]  /*11b50*/  ISETP.NE.AND P0, PT, R5, 0x5, PT ;  /* 0x000000050500780c */ /* 0x000fe20003f05270 */
[----:B------:R-:W-:Y:S01]  /*11b60*/  UIADD3 UR7, UR20, UR8, URZ ;  /* 0x0000000814077290 */ /* 0x000fe2000fffe03f */
[----:B------:R-:W-:Y:S01]  /*11b70*/  VIADD R12, R12, 0x40 ;  /* 0x000000400c0c7836 */ /* 0x000fe20000000000 */
[----:B------:R-:W-:Y:S01]  /*11b80*/  UMOV UR30, 0x30000 ;  /* 0x00030000001e7882 */ /* 0x000fe20000000000 */
[----:B------:R-:W-:-:S02]  /*11b90*/  SEL R11, RZ, 0x1, P0 ;  /* 0x00000001ff0b7807 */ /* 0x000fc40000000000 */
[----:B------:R-:W-:Y:S01]  /*11ba0*/  UMOV UR8, UR18 ;  /* 0x0000001200087c82 */ /* 0x000fe20008000000 */
[----:B------:R-:W-:Y:S01]  /*11bb0*/  SEL R5, R5, RZ, P0 ;  /* 0x000000ff05057207 */ /* 0x000fe20000000000 */
[----:B------:R0:W-:Y:S01]  /*11bc0*/  UTMALDG.3D [UR8], [UR14], desc[UR16] ;  /* 0x000010080e0075b4 */ /* 0x0001e20008011000 */
[----:B------:R-:W-:Y:S01]  /*11bd0*/  LOP3.LUT R4, R4, R11, RZ, 0x3c, !PT ;  /* 0x0000000b04047212 */ /* 0x000fe200078e3cff */
[----:B0-----:R-:W-:Y:S01]  /*11be0*/  UMOV UR11, UR21 ;  /* 0x00000015000b7c82 */ /* 0x001fe20008000000 */
[----:B------:R-:W-:Y:S02]  /*11bf0*/  UMOV UR8, UR7 ;  /* 0x0000000700087c82 */ /* 0x000fe40008000000 */
[----:B------:R0:W-:Y:S02]  /*11c00*/  UTMALDG.3D.MULTICAST [UR8], [UR28], UR30, desc[UR16] ;  /* 0x000010081c0073b4 */ /* 0x0001e4000801181e */
[----:B0-----:R-:W-:Y:S05]  /*11c10*/  @P1 BRA `(.L_x_130) ;  /* 0xfffffffc003c1947 */ /* 0x001fea000383ffff */
.L_x_127:
[----:B------:R-:W-:Y:S05]  /*11c20*/  BSYNC B1 ;  /* 0x0000000000017941 */ /* 0x000fea0003800000 */
.L_x_126:
[----:B------:R-:W2:Y:S01]  /*11c30*/  LDL.LU R15, [R1+0x60] ;  /* 0x00006000010f7983 */ /* 0x000ea20000300800 */
[----:B------:R-:W-:Y:S01]  /*11c40*/  LOP3.LUT P0, RZ, R9, 0xff, RZ, 0xc0, !PT ;  /* 0x000000ff09ff7812 */ /* 0x000fe2000780c0ff */
[----:B------:R-:W-:Y:S01]  /*11c50*/  VIADD R5, R6, UR19 ;  /* 0x0000001306057c36 */ /* 0x000fe20008000000 */
[----:B------:R-:W-:Y:S01]  /*11c60*/  ULDC.64 UR8, c[0x0][0x650] ;  /* 0x0001940000087ab9 */ /* 0x000fe20000000a00 */
[----:B------:R-:W3:Y:S01]  /*11c70*/  LDL.LU R14, [R1+0x64] ;  /* 0x00006400010e7983 */ /* 0x000ee20000300800 */
[----:B------:R-:W-:Y:S01]  /*11c80*/  UISETP.GE.U32.AND UP0, UPT, UR19, 0x5, UPT ;  /* 0x000000051300788c */ /* 0x000fe2000bf06070 */
[----:B------:R-:W-:Y:S01]  /*11c90*/  BSSY B1, `(.L_x_131) ;  /* 0x0000074000017945 */ /* 0x000fe20003800000 */
[----:B------:R-:W-:Y:S01]  /*11ca0*/  IMAD.MOV.U32 R10, RZ, RZ, -0x1 ;  /* 0xffffffffff0a7424 */ /* 0x000fe200078e00ff */
[----:B------:R-:W-:-:S03]  /*11cb0*/  PRMT R9, RZ, 0x7610, R9 ;  /* 0x00007610ff097816 */ /* 0x000fc60000000009 */
[----:B------:R-:W-:-:S03]  /*11cc0*/  PLOP3.LUT P1, PT, PT, PT, UP0, 0x80, 0x0 ;  /* 0x000000000000781c */ /* 0x000fc60003f2f008 */
[----:B------:R-:W0:Y:S01]  /*11cd0*/  @P0 S2R R3, SR_CgaCtaId ;  /* 0x0000000000030919 */ /* 0x000e220000008800 */
[----:B------:R-:W-:-:S04]  /*11ce0*/  @P0 MOV R2, 0x400 ;  /* 0x0000040000020802 */ /* 0x000fc80000000f00 */
[----:B0-----:R-:W-:-:S04]  /*11cf0*/  @P0 LEA R2, R3, R2, 0x18 ;  /* 0x0000000203020211 */ /* 0x001fc800078ec0ff */
[----:B------:R0:W-:Y:S01]  /*11d00*/  @P0 SYNCS.ARRIVE.TRANS64.A1T0 RZ, [R2+URZ+0x68], RZ ;  /* 0x000068ff02ff09a7 */ /* 0x0001e2000810003f */
[----:B------:R-:W-:Y:S01]  /*11d10*/  ISETP.GT.U32.AND P0, PT, R5, 0x4, PT ;  /* 0x000000040500780c */ /* 0x000fe20003f04070 */
[----:B0-----:R-:W-:-:S05]  /*11d20*/  IMAD.U32 R2, RZ, RZ, UR19 ;  /* 0x00000013ff027e24 */ /* 0x001fca000f8e00ff */
[----:B------:R-:W-:Y:S01]  /*11d30*/  ISETP.LT.U32.AND P0, PT, R2, 0x5, P0 ;  /* 0x000000050200780c */ /* 0x000fe20000701070 */
[----:B------:R-:W-:-:S03]  /*11d40*/  IMAD.WIDE.U32 R2, R5, -0x33333333, RZ ;  /* 0xcccccccd05027825 */ /* 0x000fc600078e00ff */
[----:B------:R-:W-:Y:S02]  /*11d50*/  SEL R2, RZ, 0x1, !P0 ;  /* 0x00000001ff027807 */ /* 0x000fe40004000000 */
[----:B------:R-:W-:Y:S01]  /*11d60*/  SHF.R.U32.HI R4, RZ, 0x2, R3 ;  /* 0x00000002ff047819 */ /* 0x000fe20000011603 */
[----:B------:R-:W-:Y:S01]  /*11d70*/  IMAD.MOV.U32 R3, RZ, RZ, -0x1 ;  /* 0xffffffffff037424 */ /* 0x000fe200078e00ff */
[----:B------:R-:W-:Y:S01]  /*11d80*/  LOP3.LUT R7, R7, R2, RZ, 0x3c, !PT ;  /* 0x0000000207077212 */ /* 0x000fe200078e3cff */
[----:B------:R-:W-:Y:S02]  /*11d90*/  IMAD.MOV.U32 R2, RZ, RZ, -0x1 ;  /* 0xffffffffff027424 */ /* 0x000fe400078e00ff */
[----:B------:R-:W-:Y:S01]  /*11da0*/  IMAD R6, R4, -0x5, R5 ;  /* 0xfffffffb04067824 */ /* 0x000fe200078e0205 */
[--C-:B------:R-:W-:Y:S02]  /*11db0*/  @P1 LOP3.LUT R7, R7, 0x1, R4.reuse, 0x78, !PT ;  /* 0x0000000107071812 */ /* 0x100fe400078e7804 */
[----:B------:R-:W-:-:S02]  /*11dc0*/  PRMT R4, RZ, 0x7610, R4 ;  /* 0x00007610ff047816 */ /* 0x000fc40000000004 */
[----:B---3--:R-:W-:-:S04]  /*11dd0*/  IADD3 R14, P0, R14, UR22, RZ ;  /* 0x000000160e0e7c10 */ /* 0x008fc8000ff1e0ff */
[----:B--2---:R-:W-:Y:S01]  /*11de0*/  IADD3.X R15, R15, UR13, RZ, P0, !PT ;  /* 0x0000000d0f0f7c10 */ /* 0x004fe200087fe4ff */
[----:B------:R0:W-:Y:S01]  /*11df0*/  STL [R1+0x64], R14 ;  /* 0x0000640e01007387 */ /* 0x0001e20000100800 */
[----:B------:R-:W-:-:S03]  /*11e00*/  ISETP.GE.U32.AND P0, PT, R14, UR8, PT ;  /* 0x000000080e007c0c */ /* 0x000fc6000bf06070 */
[----:B------:R0:W-:Y:S01]  /*11e10*/  STL [R1+0x60], R15 ;  /* 0x0000600f01007387 */ /* 0x0001e20000100800 */
[----:B------:R-:W-:-:S13]  /*11e20*/  ISETP.GE.U32.AND.EX P0, PT, R15, UR9, PT, P0 ;  /* 0x000000090f007c0c */ /* 0x000fda000bf06100 */
[----:B0-----:R-:W-:Y:S05]  /*11e30*/  @P0 BRA `(.L_x_132) ;  /* 0x0000000400640947 */ /* 0x001fea0003800000 */
[----:B------:R-:W0:Y:S01]  /*11e40*/  S2R R8, SR_CTAID.X ;  /* 0x0000000000087919 */ /* 0x000e220000002500 */
[----:B------:R-:W-:Y:S01]  /*11e50*/  ULDC UR7, c[0x0][0x150] ;  /* 0x0000540000077ab9 */ /* 0x000fe20000000800 */
[----:B------:R-:W1:Y:S01]  /*11e60*/  LDC R3, c[0x0][0x144] ;  /* 0x00005100ff037b82 */ /* 0x000e620000000800 */
[----:B------:R-:W-:Y:S01]  /*11e70*/  UISETP.NE.AND UP0, UPT, UR37, URZ, UPT ;  /* 0x0000003f2500728c */ /* 0x000fe2000bf05270 */
[----:B------:R-:W2:Y:S01]  /*11e80*/  S2R R5, SR_CTAID.Y ;  /* 0x0000000000057919 */ /* 0x000ea20000002600 */
[----:B------:R-:W-:Y:S01]  /*11e90*/  ULDC.64 UR8, c[0x0][0x628] ;  /* 0x00018a0000087ab9 */ /* 0x000fe20000000a00 */
[----:B------:R-:W-:-:S03]  /*11ea0*/  ULDC UR10, c[0x0][0x630] ;  /* 0x00018c00000a7ab9 */ /* 0x000fc60000000800 */
[----:B------:R-:W-:Y:S01]  /*11eb0*/  PLOP3.LUT P0, PT, PT, PT, UP0, 0x80, 0x0 ;  /* 0x000000000000781c */ /* 0x000fe20003f0f008 */
[----:B------:R-:W3:Y:S01]  /*11ec0*/  LDC R12, c[0x0][0x148] ;  /* 0x00005200ff0c7b82 */ /* 0x000ee20000000800 */
[----:B0-----:R-:W-:Y:S02]  /*11ed0*/  I2FP.F32.U32 R2, R8 ;  /* 0x0000000800027245 */ /* 0x001fe40000201000 */
[----:B--2---:R-:W-:-:S03]  /*11ee0*/  I2FP.F32.U32 R4, R5 ;  /* 0x0000000500047245 */ /* 0x004fc60000201000 */
[----:B------:R-:W-:Y:S01]  /*11ef0*/  FMUL R2, R2, UR7 ;  /* 0x0000000702027c20 */ /* 0x000fe20008400000 */
[----:B------:R-:W-:Y:S02]  /*11f00*/  ULDC UR7, c[0x0][0x154] ;  /* 0x0000550000077ab9 */ /* 0x000fe40000000800 */
[----:B------:R-:W-:-:S03]  /*11f10*/  FMUL R10, R4, UR7 ;  /* 0x00000007040a7c20 */ /* 0x000fc60008400000 */
[----:B------:R-:W0:Y:S08]  /*11f20*/  F2I.U32.TRUNC.NTZ R2, R2 ;  /* 0x0000000200027305 */ /* 0x000e30000020f000 */
[----:B------:R-:W2:Y:S01]  /*11f30*/  F2I.U32.TRUNC.NTZ R10, R10 ;  /* 0x0000000a000a7305 */ /* 0x000ea2000020f000 */
[----:B0-----:R-:W-:Y:S02]  /*11f40*/  IMAD.MOV R4, RZ, RZ, -R2 ;  /* 0x000000ffff047224 */ /* 0x001fe400078e0a02 */
[----:B------:R-:W-:-:S02]  /*11f50*/  IMAD.MOV.U32 R2, RZ, RZ, R14 ;  /* 0x000000ffff027224 */ /* 0x000fc400078e000e */
[----:B-1----:R-:W-:Y:S02]  /*11f60*/  IMAD R8, R3, R4, R8 ;  /* 0x0000000403087224 */ /* 0x002fe400078e0208 */
[----:B--2---:R-:W-:-:S04]  /*11f70*/  IMAD.MOV R3, RZ, RZ, -R10 ;  /* 0x000000ffff037224 */ /* 0x004fc800078e0a0a */
[----:B---3--:R-:W-:Y:S01]  /*11f80*/  @P0 IMAD R8, R12, R3, R5 ;  /* 0x000000030c080224 */ /* 0x008fe200078e0205 */
[----:B------:R-:W-:Y:S01]  /*11f90*/  ISETP.NE.U32.AND P0, PT, RZ, UR8, PT ;  /* 0x00000008ff007c0c */ /* 0x000fe2000bf05070 */
[----:B------:R-:W-:-:S03]  /*11fa0*/  IMAD.MOV.U32 R3, RZ, RZ, R15 ;  /* 0x000000ffff037224 */ /* 0x000fc600078e000f */
[----:B------:R-:W-:-:S13]  /*11fb0*/  ISETP.NE.AND.EX P0, PT, RZ, UR9, PT, P0 ;  /* 0x00000009ff007c0c */ /* 0x000fda000bf05300 */
[----:B------:R-:W-:Y:S05]  /*11fc0*/  @!P0 BRA `(.L_x_133) ;  /* 0x0000000000288947 */ /* 0x000fea0003800000 */
[----:B------:R-:W-:Y:S02]  /*11fd0*/  ULDC UR7, c[0x0][0x634] ;  /* 0x00018d0000077ab9 */ /* 0x000fe40000000800 */
[----:B------:R-:W-:-:S05]  /*11fe0*/  IADD3 R3, P0, R14, UR7, RZ ;  /* 0x000000070e037c10 */ /* 0x000fca000ff1e0ff */
[----:B------:R-:W-:-:S04]  /*11ff0*/  IMAD.X R11, RZ, RZ, R15, P0 ;  /* 0x000000ffff0b7224 */ /* 0x000fc800000e060f */
[----:B------:R-:W-:-:S04]  /*12000*/  IMAD.WIDE.U32 R4, R11, UR8, RZ ;  /* 0x000000080b047c25 */ /* 0x000fc8000f8e00ff */
[----:B------:R-:W-:-:S04]  /*12010*/  IMAD.WIDE.U32 R4, P0, R3, UR9, R4 ;  /* 0x0000000903047c25 */ /* 0x000fc8000f800004 */
[----:B------:R-:W-:-:S04]  /*12020*/  IMAD.WIDE.U32 R2, R3, UR8, RZ ;  /* 0x0000000803027c25 */ /* 0x000fc8000f8e00ff */
[----:B------:R-:W-:Y:S01]  /*12030*/  IMAD.MOV.U32 R2, RZ, RZ, R5 ;  /* 0x000000ffff027224 */ /* 0x000fe200078e0005 */
[----:B------:R-:W-:Y:S01]  /*12040*/  IADD3 RZ, P1, R3, R4, RZ ;  /* 0x0000000403ff7210 */ /* 0x000fe20007f3e0ff */
[----:B------:R-:W-:-:S04]  /*12050*/  IMAD.X R3, RZ, RZ, RZ, P0 ;  /* 0x000000ffff037224 */ /* 0x000fc800000e06ff */
[----:B------:R-:W-:-:S08]  /*12060*/  IMAD.WIDE.U32.X R2, R11, UR9, R2, P1 ;  /* 0x000000090b027c25 */ /* 0x000fd000088e0402 */
.L_x_133:
[--C-:B------:R-:W-:Y:S01]  /*12070*/  SHF.R.U64 R10, R2, UR10, R3.reuse ;  /* 0x0000000a020a7c19 */ /* 0x100fe20008001203 */
[----:B------:R-:W-:Y:S01]  /*12080*/  ULDC.64 UR8, c[0x0][0x620] ;  /* 0x0001880000087ab9 */ /* 0x000fe20000000a00 */
[----:B------:R-:W-:Y:S01]  /*12090*/  SHF.R.U32.HI R2, RZ, UR10, R3 ;  /* 0x0000000aff027c19 */ /* 0x000fe20008011603 */
[----:B------:R-:W-:Y:S01]  /*120a0*/  IMAD.MOV.U32 R3, RZ, RZ, R15 ;  /* 0x000000ffff037224 */ /* 0x000fe200078e000f */
[----:B------:R-:W-:Y:S01]  /*120b0*/  IADD3 R11, P0, RZ, -R10, RZ ;  /* 0x8000000aff0b7210 */ /* 0x000fe20007f1e0ff */
[----:B------:R-:W-:-:S04]  /*120c0*/  ULDC UR7, c[0x0][0x618] ;  /* 0x0001860000077ab9 */ /* 0x000fc80000000800 */
[----:B------:R-:W-:-:S04]  /*120d0*/  IMAD.X R2, RZ, RZ, ~R2, P0 ;  /* 0x000000ffff027224 */ /* 0x000fc800000e0e02 */
[----:B------:R-:W-:-:S04]  /*120e0*/  IMAD R2, R2, UR8, RZ ;  /* 0x0000000802027c24 */ /* 0x000fc8000f8e02ff */
[----:B------:R-:W-:Y:S02]  /*120f0*/  IMAD R5, R11, UR9, R2 ;  /* 0x000000090b057c24 */ /* 0x000fe4000f8e0202 */
[----:B------:R-:W-:-:S04]  /*12100*/  IMAD.MOV.U32 R2, RZ, RZ, R14 ;  /* 0x000000ffff027224 */ /* 0x000fc800078e000e */
[----:B------:R-:W-:Y:S01]  /*12110*/  IMAD.WIDE.U32 R2, R11, UR8, R2 ;  /* 0x000000080b027c25 */ /* 0x000fe2000f8e0002 */
[----:B------:R-:W-:Y:S02]  /*12120*/  ULDC.64 UR8, c[0x0][0x640] ;  /* 0x0001900000087ab9 */ /* 0x000fe40000000a00 */
[----:B------:R-:W-:Y:S01]  /*12130*/  ISETP.NE.U32.AND P0, PT, RZ, UR8, PT ;  /* 0x00000008ff007c0c */ /* 0x000fe2000bf05070 */
[----:B------:R-:W-:-:S03]  /*12140*/  IMAD.IADD R3, R3, 0x1, R5 ;  /* 0x0000000103037824 */ /* 0x000fc600078e0205 */
[----:B------:R-:W-:Y:S02]  /*12150*/  ISETP.NE.AND.EX P0, PT, RZ, UR9, PT, P0 ;  /* 0x00000009ff007c0c */ /* 0x000fe4000bf05300 */
[--C-:B------:R-:W-:Y:S02]  /*12160*/  SHF.R.U64 R11, R2, UR7, R3.reuse ;  /* 0x00000007020b7c19 */ /* 0x100fe40008001203 */
[----:B------:R-:W-:Y:S01]  /*12170*/  SHF.R.U32.HI R2, RZ, UR7, R3 ;  /* 0x00000007ff027c19 */ /* 0x000fe20008011603 */
[----:B------:R-:W-:-:S03]  /*12180*/  ULDC UR7, c[0x0][0x608] ;  /* 0x0001820000077ab9 */ /* 0x000fc60000000800 */
[--C-:B------:R-:W-:Y:S02]  /*12190*/  SHF.R.U64 R12, R11, UR7, R2.reuse ;  /* 0x000000070b0c7c19 */ /* 0x100fe40008001202 */
[----:B------:R-:W-:Y:S01]  /*121a0*/  SHF.R.U32.HI R3, RZ, UR7, R2 ;  /* 0x00000007ff037c19 */ /* 0x000fe20008011602 */
[----:B------:R-:W-:-:S03]  /*121b0*/  ULDC UR7, c[0x0][0x658] ;  /* 0x0001960000077ab9 */ /* 0x000fc60000000800 */
[--C-:B------:R-:W-:Y:S02]  /*121c0*/  SHF.R.U64 R13, R12, UR7, R3.reuse ;  /* 0x000000070c0d7c19 */ /* 0x100fe40008001203 */
[----:B------:R-:W-:-:S03]  /*121d0*/  SHF.R.U32.HI R14, RZ, UR7, R3 ;  /* 0x00000007ff0e7c19 */ /* 0x000fc60008011603 */
[----:B------:R-:W-:Y:S02]  /*121e0*/  IMAD.MOV.U32 R2, RZ, RZ, R13 ;  /* 0x000000ffff027224 */ /* 0x000fe400078e000d */
[----:B------:R-:W-:Y:S01]  /*121f0*/  IMAD.MOV.U32 R3, RZ, RZ, R14 ;  /* 0x000000ffff037224 */ /* 0x000fe200078e000e */
[----:B------:R-:W-:Y:S06]  /*12200*/  @!P0 BRA `(.L_x_134) ;  /* 0x0000000000288947 */ /* 0x000fec0003800000 */
        /* <DEDUP_REMOVED lines=10> */
.L_x_134:
[----:B------:R-:W-:Y:S01]  /*122b0*/  ULDC UR7, c[0x0][0x648] ;  /* 0x0001920000077ab9 */ /* 0x000fe20000000800 */
[----:B------:R-:W-:Y:S01]  /*122c0*/  LOP3.LUT R12, R12, UR6, RZ, 0xc0, !PT ;  /* 0x000000060c0c7c12 */ /* 0x000fe2000f8ec0ff */
[----:B------:R-:W-:Y:S01]  /*122d0*/  UISETP.NE.AND UP0, UPT, UR37, URZ, UPT ;  /* 0x0000003f2500728c */ /* 0x000fe2000bf05270 */
[----:B------:R-:W-:Y:S01]  /*122e0*/  SHF.R.U64 R3, R2, UR7, R3 ;  /* 0x0000000702037c19 */ /* 0x000fe20008001203 */
[----:B------:R-:W-:Y:S01]  /*122f0*/  ULDC UR7, c[0x0][0x638] ;  /* 0x00018e0000077ab9 */ /* 0x000fe20000000800 */
[----:B------:R-:W-:-:S03]  /*12300*/  IMAD.MOV.U32 R4, RZ, RZ, 0x1 ;  /* 0x00000001ff047424 */ /* 0x000fc600078e00ff */
[----:B------:R-:W-:Y:S01]  /*12310*/  IMAD.MOV R2, RZ, RZ, -R3 ;  /* 0x000000ffff027224 */ /* 0x000fe200078e0a03 */
[----:B------:R-:W-:Y:S01]  /*12320*/  PLOP3.LUT P0, PT, PT, PT, UP0, 0x40, 0x0 ;  /* 0x000000000000781c */ /* 0x000fe20003f0e808 */
[----:B------:R-:W-:Y:S01]  /*12330*/  IMAD R5, R3, UR5, R12 ;  /* 0x0000000503057c24 */ /* 0x000fe2000f8e020c */
[----:B------:R-:W-:Y:S01]  /*12340*/  PLOP3.LUT P1, PT, PT, PT, UP0, 0x40, 0x0 ;  /* 0x000000000000781c */ /* 0x000fe20003f2e808 */
[----:B------:R-:W-:Y:S01]  /*12350*/  IMAD R13, R2, UR7, R13 ;  /* 0x00000007020d7c24 */ /* 0x000fe2000f8e020d */
[----:B------:R-:W-:Y:S01]  /*12360*/  ULDC UR7, c[0x0][0x610] ;  /* 0x0001840000077ab9 */ /* 0x000fe20000000800 */
[----:B------:R-:W-:Y:S01]  /*12370*/  LOP3.LUT R2, R11, UR4, RZ, 0xc0, !PT ;  /* 0x000000040b027c12 */ /* 0x000fe2000f8ec0ff */
[----:B------:R-:W-:Y:S01]  /*12380*/  IMAD R8, R5, UR7, R8 ;  /* 0x0000000705087c24 */ /* 0x000fe2000f8e0208 */
[----:B------:R-:W-:-:S03]  /*12390*/  ULDC UR7, c[0x0][0x600] ;  /* 0x0001800000077ab9 */ /* 0x000fc60000000800 */
[----:B------:R-:W-:-:S05]  /*123a0*/  IMAD R13, R13, UR7, R2 ;  /* 0x000000070d0d7c24 */ /* 0x000fca000f8e0202 */
[----:B------:R-:W-:Y:S02]  /*123b0*/  SEL R3, R13, R8, P0 ;  /* 0x000000080d037207 */ /* 0x000fe40000000000 */
[----:B------:R-:W-:-:S07]  /*123c0*/  SEL R2, R8, R13, P1 ;  /* 0x0000000d08027207 */ /* 0x000fce0000800000 */
.L_x_132:
[----:B------:R-:W-:Y:S05]  /*123d0*/  BSYNC B1 ;  /* 0x0000000000017941 */ /* 0x000fea0003800000 */
.L_x_131:
[----:B------:R-:W-:-:S13]  /*123e0*/  LOP3.LUT P0, RZ, R4, 0xff, RZ, 0xc0, !PT ;  /* 0x000000ff04ff7812 */ /* 0x000fda000780c0ff */
[----:B------:R-:W-:Y:S05]  /*123f0*/  @P0 BRA `(.L_x_135) ;  /* 0xfffffff4000c0947 */ /* 0x000fea000383ffff */
[----:B------:R-:W-:Y:S05]  /*12400*/  BSYNC B0 ;  /* 0x0000000000007941 */ /* 0x000fea0003800000 */
.L_x_124:
[----:B------:R-:W-:-:S03]  /*12410*/  UMOV UR7, 0xffffffff ;  /* 0xffffffff00077882 */ /* 0x000fc60000000000 */
[----:B------:R-:W-:Y:S05]  /*12420*/  BRA.DIV UR7, `(.L_x_136) ;  /* 0x00000006073c7947 */ /* 0x000fea000b800000 */
[----:B------:R-:W-:-:S13]  /*12430*/  ELECT P6, URZ, PT ;  /* 0x00000000003f782f */ /* 0x000fda00038c0000 */
.L_x_151:
[----:B------:R-:W-:Y:S04]  /*12440*/  BSSY B0, `(.L_x_137) ;  /* 0x0000035000007945 */ /* 0x000fe80003800000 */
[----:B------:R-:W-:Y:S05]  /*12450*/  @!P6 BRA `(.L_x_138) ;  /* 0x0000000000cce947 */ /* 0x000fea0003800000 */
[----:B------:R-:W-:-:S04]  /*12460*/  ULOP3.LUT UR7, UR36, 0x2, URZ, 0xfc, !UPT ;  /* 0x0000000224077892 */ /* 0x000fc8000f8efc3f */
[----:B------:R-:W-:-:S06]  /*12470*/  UISETP.NE.AND UP0, UPT, UR7, 0x3, UPT ;  /* 0x000000030700788c */ /* 0x000fcc000bf05270 */
[----:B------:R-:W-:-:S13]  /*12480*/  PLOP3.LUT P0, PT, PT, PT, UP0, 0x80, 0x0 ;  /* 0x000000000000781c */ /* 0x000fda0003f0f008 */
[----:B------:R-:W-:Y:S05]  /*12490*/  @!P0 BRA `(.L_x_139) ;  /* 0x0000000000048947 */ /* 0x000fea0003800000 */
[----:B------:R-:W-:Y:S01]  /*124a0*/  BPT.TRAP 0x1 ;  /* 0x000000040000795c */ /* 0x000fe20000300000 */
.L_x_139:
[----:B------:R-:W0:Y:S01]  /*124b0*/  S2R R3, SR_CgaCtaId ;  /* 0x0000000000037919 */ /* 0x000e220000008800 */
[----:B------:R-:W-:-:S04]  /*124c0*/  MOV R0, 0x400 ;  /* 0x0000040000007802 */ /* 0x000fc80000000f00 */
[----:B0-----:R-:W-:Y:S02]  /*124d0*/  LEA R3, R3, R0, 0x18 ;  /* 0x0000000003037211 */ /* 0x001fe400078ec0ff */
[----:B------:R-:W-:-:S03]  /*124e0*/  SHF.L.U32 R0, R7, 0x1f, RZ ;  /* 0x0000001f07007819 */ /* 0x000fc600000006ff */
[----:B------:R-:W-:-:S04]  /*124f0*/  VIADD R3, R3, 0x28 ;  /* 0x0000002803037836 */ /* 0x000fc80000000000 */
[----:B------:R-:W-:-:S04]  /*12500*/  IMAD R5, R6, 0x8, R3 ;  /* 0x0000000806057824 */ /* 0x000fc800078e0203 */
[----:B------:R-:W0:Y:S02]  /*12510*/  SYNCS.PHASECHK.TRANS64.TRYWAIT P0, [R5+URZ], R0 ;  /* 0x00000000050075a7 */ /* 0x000e24000800017f */
[----:B0-----:R-:W-:Y:S05]  /*12520*/  @!P0 BRA `(.L_x_140) ;  /* 0x00000004001c8947 */ /* 0x001fea0003800000 */
.L_x_152:
[----:B------:R-:W-:-:S05]  /*12530*/  VIADD R6, R6, 0x1 ;  /* 0x0000000106067836 */ /* 0x000fca0000000000 */
[----:B------:R-:W-:-:S04]  /*12540*/  ISETP.NE.AND P0, PT, R6, 0x5, PT ;  /* 0x000000050600780c */ /* 0x000fc80003f05270 */
[----:B0-----:R-:W-:Y:S02]  /*12550*/  SEL R0, RZ, 0x1, P0 ;  /* 0x00000001ff007807 */ /* 0x001fe40000000000 */
[----:B------:R-:W-:Y:S02]  /*12560*/  SEL R6, R6, RZ, P0 ;  /* 0x000000ff06067207 */ /* 0x000fe40000000000 */
[----:B------:R-:W-:-:S03]  /*12570*/  LOP3.LUT R7, R7, R0, RZ, 0x3c, !PT ;  /* 0x0000000007077212 */ /* 0x000fc600078e3cff */
[----:B------:R-:W-:Y:S01]  /*12580*/  IMAD R5, R6, 0x8, R3 ;  /* 0x0000000806057824 */ /* 0x000fe200078e0203 */
[----:B------:R-:W-:-:S04]  /*12590*/  SHF.L.U32 R0, R7, 0x1f, RZ ;  /* 0x0000001f07007819 */ /* 0x000fc800000006ff */
[----:B------:R-:W0:Y:S02]  /*125a0*/  SYNCS.PHASECHK.TRANS64.TRYWAIT P0, [R5+URZ], R0 ;  /* 0x00000000050075a7 */ /* 0x000e24000800017f */
[----:B0-----:R-:W-:Y:S05]  /*125b0*/  @!P0 BRA `(.L_x_141) ;  /* 0x00000004000c8947 */ /* 0x001fea0003800000 */
.L_x_153:
[----:B0-----:R-:W-:-:S05]  /*125c0*/  VIADD R0, R6, 0x1 ;  /* 0x0000000106007836 */ /* 0x001fca0000000000 */
[----:B------:R-:W-:-:S04]  /*125d0*/  ISETP.NE.AND P0, PT, R0, 0x5, PT ;  /* 0x000000050000780c */ /* 0x000fc80003f05270 */
[----:B------:R-:W-:Y:S02]  /*125e0*/  SEL R2, RZ, 0x1, P0 ;  /* 0x00000001ff027807 */ /* 0x000fe40000000000 */
[----:B------:R-:W-:Y:S02]  /*125f0*/  SEL R4, R0, RZ, P0 ;  /* 0x000000ff00047207 */ /* 0x000fe40000000000 */
[----:B------:R-:W-:-:S03]  /*12600*/  LOP3.LUT R7, R7, R2, RZ, 0x3c, !PT ;  /* 0x0000000207077212 */ /* 0x000fc600078e3cff */
[----:B------:R-:W-:Y:S01]  /*12610*/  IMAD R5, R4, 0x8, R3 ;  /* 0x0000000804057824 */ /* 0x000fe200078e0203 */
[----:B------:R-:W-:-:S04]  /*12620*/  SHF.L.U32 R0, R7, 0x1f, RZ ;  /* 0x0000001f07007819 */ /* 0x000fc800000006ff */
[----:B------:R-:W0:Y:S02]  /*12630*/  SYNCS.PHASECHK.TRANS64.TRYWAIT P0, [R5+URZ], R0 ;  /* 0x00000000050075a7 */ /* 0x000e24000800017f */
[----:B0-----:R-:W-:Y:S05]  /*12640*/  @!P0 BRA `(.L_x_142) ;  /* 0x0000000000fc8947 */ /* 0x001fea0003800000 */
.L_x_154:
        /* <DEDUP_REMOVED lines=9> */
.L_x_155:
[----:B0-----:R-:W-:-:S05]  /*126e0*/  VIADD R0, R4, 0x1 ;  /* 0x0000000104007836 */ /* 0x001fca0000000000 */
[----:B------:R-:W-:-:S04]  /*126f0*/  ISETP.NE.AND P0, PT, R0, 0x5, PT ;  /* 0x000000050000780c */ /* 0x000fc80003f05270 */
[----:B------:R-:W-:Y:S02]  /*12700*/  SEL R2, RZ, 0x1, P0 ;  /* 0x00000001ff027807 */ /* 0x000fe40000000000 */
[----:B------:R-:W-:Y:S02]  /*12710*/  SEL R0, R0, RZ, P0 ;  /* 0x000000ff00007207 */ /* 0x000fe40000000000 */
[----:B------:R-:W-:-:S03]  /*12720*/  LOP3.LUT R2, R7, R2, RZ, 0x3c, !PT ;  /* 0x0000000207027212 */ /* 0x000fc600078e3cff */
[----:B------:R-:W-:Y:S01]  /*12730*/  IMAD R3, R0, 0x8, R3 ;  /* 0x0000000800037824 */ /* 0x000fe200078e0203 */
[----:B------:R-:W-:-:S07]  /*12740*/  SHF.L.U32 R0, R2, 0x1f, RZ ;  /* 0x0000001f02007819 */ /* 0x000fce00000006ff */
.L_x_144:
[----:B0-----:R0:W1:Y:S02]  /*12750*/  SYNCS.PHASECHK.TRANS64.TRYWAIT P0, [R3+URZ], R0 ;  /* 0x00000000030075a7 */ /* 0x001064000800017f */
[----:B-1----:R-:W-:Y:S05]  /*12760*/  @!P0 NANOSLEEP.SYNCS 0x989680 ;  /* 0x009896800000895d */ /* 0x002fea0003900000 */
[----:B------:R-:W1:Y:S02]  /*12770*/  @!P0 SYNCS.PHASECHK.TRANS64 P0, [R3+URZ], R0 ;  /* 0x00000000030085a7 */ /* 0x000e64000800007f */
[----:B-1----:R-:W-:Y:S05]  /*12780*/  @!P0 BRA `(.L_x_144) ;  /* 0xfffffffc00f08947 */ /* 0x002fea000383ffff */
.L_x_138:
[----:B------:R-:W-:Y:S05]  /*12790*/  BSYNC B0 ;  /* 0x0000000000007941 */ /* 0x000fea0003800000 */
.L_x_137:
[----:B------:R-:W-:Y:S05]  /*127a0*/  EXIT ;  /* 0x000000000000794d */ /* 0x000fea0003800000 */
.L_x_21:
[----:B--2---:R2:W3:Y:S02]  /*127b0*/  SYNCS.PHASECHK.TRANS64.TRYWAIT P1, [R4+URZ], R3 ;  /* 0x00000003040075a7 */ /* 0x0044e4000802017f */
[----:B---3--:R-:W-:Y:S05]  /*127c0*/  @!P1 NANOSLEEP.SYNCS 0x989680 ;  /* 0x009896800000995d */ /* 0x008fea0003900000 */
[----:B------:R-:W3:Y:S02]  /*127d0*/  @!P1 SYNCS.PHASECHK.TRANS64 P1, [R4+URZ], R3 ;  /* 0x00000003040095a7 */ /* 0x000ee4000802007f */
[----:B---3--:R-:W-:Y:S05]  /*127e0*/  @!P1 BRA `(.L_x_21) ;  /* 0xfffffffc00f09947 */ /* 0x008fea000383ffff */
[----:B------:R-:W-:Y:S05]  /*127f0*/  BRA `(.L_x_20) ;  /* 0xfffffeec00ec7947 */ /* 0x000fea000383ffff */
.L_x_26:
[----:B-1----:R1:W2:Y:S02]  /*12800*/  SYNCS.PHASECHK.TRANS64.TRYWAIT P1, [R5+URZ], R6 ;  /* 0x00000006050075a7 */ /* 0x0022a4000802017f */
[----:B--2---:R-:W-:Y:S05]  /*12810*/  @!P1 NANOSLEEP.SYNCS 0x989680 ;  /* 0x009896800000995d */ /* 0x004fea0003900000 */
[----:B------:R-:W2:Y:S02]  /*12820*/  @!P1 SYNCS.PHASECHK.TRANS64 P1, [R5+URZ], R6 ;  /* 0x00000006050095a7 */ /* 0x000ea4000802007f */
[----:B--2---:R-:W-:Y:S05]  /*12830*/  @!P1 BRA `(.L_x_26) ;  /* 0xfffffffc00f09947 */ /* 0x004fea000383ffff */
[----:B------:R-:W-:Y:S05]  /*12840*/  BRA `(.L_x_25) ;  /* 0xffffff0800207947 */ /* 0x000fea000383ffff */
.L_x_125:
[----:B------:R-:W-:Y:S01]  /*12850*/  BSSY B1, `(.L_x_145) ;  /* 0x0000006000017945 */ /* 0x000fe20003800000 */
[----:B------:R-:W-:-:S07]  /*12860*/  IMAD.MOV.U32 R15, RZ, RZ, -0x1 ;  /* 0xffffffffff0f7424 */ /* 0x000fce00078e00ff */
[----:B------:R-:W-:Y:S05]  /*12870*/  WARPSYNC.COLLECTIVE R15, `(.L_x_146) ;  /* 0x000000000f0c7348 */ /* 0x000fea0003c00000 */
[----:B------:R-:W-:Y:S02]  /*12880*/  ELECT P6, UR62, PT ;  /* 0x00000000003e782f */ /* 0x000fe400038c0000 */
[----:B------:R-:W-:Y:S01]  /*12890*/  MOV R14, UR62 ;  /* 0x0000003e000e7c02 */ /* 0x000fe20008000f00 */
[----:B------:R-:W-:Y:S10]  /*128a0*/  ENDCOLLECTIVE ;  /* 0x000000000000791b */ /* 0x000ff40003800000 */
.L_x_146:
[----:B------:R-:W-:Y:S05]  /*128b0*/  BSYNC B1 ;  /* 0x0000000000017941 */ /* 0x000fea0003800000 */
.L_x_145:
[----:B------:R-:W-:Y:S05]  /*128c0*/  BRA `(.L_x_147) ;  /* 0xffffffec00e47947 */ /* 0x000fea000383ffff */
.L_x_128:
[----:B0-----:R0:W1:Y:S02]  /*128d0*/  SYNCS.PHASECHK.TRANS64.TRYWAIT P0, [R11+URZ+0x28], R8 ;  /* 0x000028080b0075a7 */ /* 0x001064000800017f */
[----:B-1----:R-:W-:Y:S05]  /*128e0*/  @!P0 NANOSLEEP.SYNCS 0x989680 ;  /* 0x009896800000895d */ /* 0x002fea0003900000 */
[----:B------:R-:W1:Y:S02]  /*128f0*/  @!P0 SYNCS.PHASECHK.TRANS64 P0, [R11+URZ+0x28], R8 ;  /* 0x000028080b0085a7 */ /* 0x000e64000800007f */
[----:B-1----:R-:W-:Y:S05]  /*12900*/  @!P0 BRA `(.L_x_128) ;  /* 0xfffffffc00f08947 */ /* 0x002fea000383ffff */
[----:B------:R-:W-:Y:S05]  /*12910*/  BRA `(.L_x_148) ;  /* 0xfffffff000207947 */ /* 0x000fea000383ffff */
.L_x_136:
[----:B------:R-:W-:Y:S01]  /*12920*/  BSSY B0, `(.L_x_149) ;  /* 0x0000006000007945 */ /* 0x000fe20003800000 */
[----:B------:R-:W-:-:S07]  /*12930*/  IMAD.MOV.U32 R15, RZ, RZ, -0x1 ;  /* 0xffffffffff0f7424 */ /* 0x000fce00078e00ff */
[----:B------:R-:W-:Y:S05]  /*12940*/  WARPSYNC.COLLECTIVE R15, `(.L_x_150) ;  /* 0x000000000f0c7348 */ /* 0x000fea0003c00000 */
[----:B------:R-:W-:Y:S02]  /*12950*/  ELECT P6, UR62, PT ;  /* 0x00000000003e782f */ /* 0x000fe400038c0000 */
[----:B------:R-:W-:Y:S01]  /*12960*/  MOV R14, UR62 ;  /* 0x0000003e000e7c02 */ /* 0x000fe20008000f00 */
[----:B------:R-:W-:Y:S10]  /*12970*/  ENDCOLLECTIVE ;  /* 0x000000000000791b */ /* 0x000ff40003800000 */
.L_x_150:
[----:B------:R-:W-:Y:S05]  /*12980*/  BSYNC B0 ;  /* 0x0000000000007941 */ /* 0x000fea0003800000 */
.L_x_149:
[----:B------:R-:W-:Y:S05]  /*12990*/  BRA `(.L_x_151) ;  /* 0xfffffff800a87947 */ /* 0x000fea000383ffff */
.L_x_140:
[----:B0-----:R0:W1:Y:S02]  /*129a0*/  SYNCS.PHASECHK.TRANS64.TRYWAIT P0, [R5+URZ], R0 ;  /* 0x00000000050075a7 */ /* 0x001064000800017f */
[----:B-1----:R-:W-:Y:S05]  /*129b0*/  @!P0 NANOSLEEP.SYNCS 0x989680 ;  /* 0x009896800000895d */ /* 0x002fea0003900000 */
[----:B------:R-:W1:Y:S02]  /*129c0*/  @!P0 SYNCS.PHASECHK.TRANS64 P0, [R5+URZ], R0 ;  /* 0x00000000050085a7 */ /* 0x000e64000800007f */
[----:B-1----:R-:W-:Y:S05]  /*129d0*/  @!P0 BRA `(.L_x_140) ;  /* 0xfffffffc00f08947 */ /* 0x002fea000383ffff */
[----:B------:R-:W-:Y:S05]  /*129e0*/  BRA `(.L_x_152) ;  /* 0xfffffff800d07947 */ /* 0x000fea000383ffff */
.L_x_141:
[----:B0-----:R0:W1:Y:S02]  /*129f0*/  SYNCS.PHASECHK.TRANS64.TRYWAIT P0, [R5+URZ], R0 ;  /* 0x00000000050075a7 */ /* 0x001064000800017f */
[----:B-1----:R-:W-:Y:S05]  /*12a00*/  @!P0 NANOSLEEP.SYNCS 0x989680 ;  /* 0x009896800000895d */ /* 0x002fea0003900000 */
[----:B------:R-:W1:Y:S02]  /*12a10*/  @!P0 SYNCS.PHASECHK.TRANS64 P0, [R5+URZ], R0 ;  /* 0x00000000050085a7 */ /* 0x000e64000800007f */
[----:B-1----:R-:W-:Y:S05]  /*12a20*/  @!P0 BRA `(.L_x_141) ;  /* 0xfffffffc00f08947 */ /* 0x002fea000383ffff */
[----:B------:R-:W-:Y:S05]  /*12a30*/  BRA `(.L_x_153) ;  /* 0xfffffff800e07947 */ /* 0x000fea000383ffff */
.L_x_142:
[----:B0-----:R0:W1:Y:S02]  /*12a40*/  SYNCS.PHASECHK.TRANS64.TRYWAIT P0, [R5+URZ], R0 ;  /* 0x00000000050075a7 */ /* 0x001064000800017f */
[----:B-1----:R-:W-:Y:S05]  /*12a50*/  @!P0 NANOSLEEP.SYNCS 0x989680 ;  /* 0x009896800000895d */ /* 0x002fea0003900000 */
[----:B------:R-:W1:Y:S02]  /*12a60*/  @!P0 SYNCS.PHASECHK.TRANS64 P0, [R5+URZ], R0 ;  /* 0x00000000050085a7 */ /* 0x000e64000800007f */
[----:B-1----:R-:W-:Y:S05]  /*12a70*/  @!P0 BRA `(.L_x_142) ;  /* 0xfffffffc00f08947 */ /* 0x002fea000383ffff */
[----:B------:R-:W-:Y:S05]  /*12a80*/  BRA `(.L_x_154) ;  /* 0xfffffff800f07947 */ /* 0x000fea000383ffff */
.L_x_143:
[----:B0-----:R0:W1:Y:S02]  /*12a90*/  SYNCS.PHASECHK.TRANS64.TRYWAIT P0, [R5+URZ], R0 ;  /* 0x00000000050075a7 */ /* 0x001064000800017f */
[----:B-1----:R-:W-:Y:S05]  /*12aa0*/  @!P0 NANOSLEEP.SYNCS 0x989680 ;  /* 0x009896800000895d */ /* 0x002fea0003900000 */
[----:B------:R-:W1:Y:S02]  /*12ab0*/  @!P0 SYNCS.PHASECHK.TRANS64 P0, [R5+URZ], R0 ;  /* 0x00000000050085a7 */ /* 0x000e64000800007f */
[----:B-1----:R-:W-:Y:S05]  /*12ac0*/  @!P0 BRA `(.L_x_143) ;  /* 0xfffffffc00f08947 */ /* 0x002fea000383ffff */
[----:B------:R-:W-:Y:S05]  /*12ad0*/  BRA `(.L_x_155) ;  /* 0xfffffffc00007947 */ /* 0x000fea000383ffff */
.L_x_156:
[----:B------:R-:W-:-:S00]  /*12ae0*/  BRA `(.L_x_156) ;  /* 0xfffffffc00fc7947 */ /* 0x000fc0000383ffff */
[----:B------:R-:W-:-:S00]  /*12af0*/  NOP ;  /* 0x0000000000007918 */ /* 0x000fc00000000000 */
        /* <DEDUP_REMOVED lines=8> */
.L_x_157:


//--------------------- .nv.global.init           --------------------------
	.section	.nv.global.init,"aw",@progbits
.nv.global.init:
	.type		$str$22,@object
	.size		$str$22,($str$23 - $str$22)
$str$22:
        /*0000*/ 	.byte	0x6b, 0x5f, 0x74, 0x69, 0x6c, 0x65, 0x5f, 0x63, 0x6f, 0x75, 0x6e, 0x74, 0x20, 0x3e, 0x3d, 0x20
        /*0010*/ 	.byte	0x31, 0x00
	.type		$str$23,@object
	.size		$str$23,(__unnamed_1 - $str$23)
$str$23:
        /*0012*/ 	.byte	0x2f, 0x74, 0x6d, 0x70, 0x2f, 0x63, 0x75, 0x74, 0x6c, 0x61, 0x73, 0x73, 0x5f, 0x73, 0x77, 0x65
        /*0022*/ 	.byte	0x65, 0x70, 0x5f, 0x73, 0x72, 0x63, 0x2f, 0x69, 0x6e, 0x63, 0x6c, 0x75, 0x64, 0x65, 0x2f, 0x63
        /*0032*/ 	.byte	0x75, 0x74, 0x6c, 0x61, 0x73, 0x73, 0x2f, 0x67, 0x65, 0x6d, 0x6d, 0x2f, 0x63, 0x6f, 0x6c, 0x6c
        /*0042*/ 	.byte	0x65, 0x63, 0x74, 0x69, 0x76, 0x65, 0x2f, 0x73, 0x6d, 0x39, 0x30, 0x5f, 0x6d, 0x6d, 0x61, 0x5f
        /*0052*/ 	.byte	0x74, 0x6d, 0x61, 0x5f, 0x67, 0x6d, 0x6d, 0x61, 0x5f, 0x73, 0x73, 0x5f, 0x77, 0x61, 0x72, 0x70
        /*0062*/ 	.byte	0x73, 0x70, 0x65, 0x63, 0x69, 0x61, 0x6c, 0x69, 0x7a, 0x65, 0x64, 0x2e, 0x68, 0x70, 0x70, 0x00
	.type		__unnamed_1,@object
	.size		__unnamed_1,(.L_0 - __unnamed_1)
__unnamed_1:
        /* <DEDUP_REMOVED lines=173> */
        /*0b42*/ 	.byte	0x64, 0x65, 0x6e, 0x74, 0x69, 0x74, 0x79, 0x5d, 0x00
.L_0:


//--------------------- .nv.shared._ZN7cutlass13device_kernelINS_4gemm6kernel13GemmUniversalIN4cute5tupleIJiiiiEEENS1_10collective13CollectiveMmaINS1_34MainloopSm90TmaGmmaWarpSpecializedILi5ENS5_IJNS4_1CILi2EEENSA_ILi1EEESC_EEENS1_35KernelTmaWarpSpecializedCooperativeEEENS5_IJNSA_ILi512EEENSA_ILi112EEENSA_ILi64EEEEEEaNS5_IJlSC_lEEEaSK_NS4_8TiledMMAINS4_8MMA_AtomIJNS4_4SM904GMMA26MMA_64x16x32_S32S8S8_SS_TNEEEENS4_6LayoutISD_NS5_IJSC_NSA_ILi0EEESS_EEEEENS5_IJNS4_10UnderscoreESV_SV_EEEEENS4_13SM90_TMA_LOADENS4_14ComposedLayoutINS4_7SwizzleILi2ELi4ELi3EEENS4_18smem_ptr_flag_bitsILi8EEENSR_INS5_IJNSA_ILi8EEESI_EEENS5_IJSI_SC_EEEEEEEvNS4_8identityENS4_23SM90_TMA_LOAD_MULTICASTES18_vS19_EENS_8epilogue10collective6detail29Sm90TmaWarpSpecializedAdapterINS1D_15DefaultEpilogueIaSK_SK_NS1C_6thread17LinearCombinationIaLi1EiiLNS1H_9ScaleType4KindE0ELNS_15FloatRoundStyleE2EaEENS1_15EpilogueDefaultEEEEEvvEEEEvNT_6ParamsE --------------------------
	.section	.nv.shared._ZN7cutlass13device_kernelINS_4gemm6kernel13GemmUniversalIN4cute5tupleIJiiiiEEENS1_10collective13CollectiveMmaINS1_34MainloopSm90TmaGmmaWarpSpecializedILi5ENS5_IJNS4_1CILi2EEENSA_ILi1EEESC_EEENS1_35KernelTmaWarpSpecializedCooperativeEEENS5_IJNSA_ILi512EEENSA_ILi112EEENSA_ILi64EEEEEEaNS5_IJlSC_lEEEaSK_NS4_8TiledMMAINS4_8MMA_AtomIJNS4_4SM904GMMA26MMA_64x16x32_S32S8S8_SS_TNEEEENS4_6LayoutISD_NS5_IJSC_NSA_ILi0EEESS_EEEEENS5_IJNS4_10UnderscoreESV_SV_EEEEENS4_13SM90_TMA_LOADENS4_14ComposedLayoutINS4_7SwizzleILi2ELi4ELi3EEENS4_18smem_ptr_flag_bitsILi8EEENSR_INS5_IJNSA_ILi8EEESI_EEENS5_IJSI_SC_EEEEEEEvNS4_8identityENS4_23SM90_TMA_LOAD_MULTICASTES18_vS19_EENS_8epilogue10collective6detail29Sm90TmaWarpSpecializedAdapterINS1D_15DefaultEpilogueIaSK_SK_NS1C_6thread17LinearCombinationIaLi1EiiLNS1H_9ScaleType4KindE0ELNS_15FloatRoundStyleE2EaEENS1_15EpilogueDefaultEEEEEvvEEEEvNT_6ParamsE,"aw",@nobits
	.sectionflags	@""
	.align	16
	.zero		1024


//--------------------- .nv.shared.reserved.0     --------------------------
	.section	.nv.shared.reserved.0,"aw",@nobits
	.weak		__nv_reservedSMEM_offset_0_alias
	.size		__nv_reservedSMEM_offset_0_alias, 0, 0
	.other		__nv_reservedSMEM_offset_0_alias,@"STO_CUDA_RESERVED_SHARED STV_DEFAULT"
__nv_reservedSMEM_offset_0_alias:
	.zero		0


//--------------------- .nv.global                --------------------------
	.section	.nv.global,"aw",@nobits
.nv.global:
	.type		_ZN39_INTERNAL_38b673ac_4_k_cu_68fbcf6b_81654cute1_E,@object
	.size		_ZN39_INTERNAL_38b673ac_4_k_cu_68fbcf6b_81654cute1_E,(_ZN39_INTERNAL_38b673ac_4_k_cu_68fbcf6b_81654cuda3std3__45__cpo6cbeginE - _ZN39_INTERNAL_38b673ac_4_k_cu_68fbcf6b_81654cute1_E)
_ZN39_INTERNAL_38b673ac_4_k_cu_68fbcf6b_81654cute1_E:
	.zero		1
	.type		_ZN39_INTERNAL_38b673ac_4_k_cu_68fbcf6b_81654cuda3std3__45__cpo6cbeginE,@object
	.size		_ZN39_INTERNAL_38b673ac_4_k_cu_68fbcf6b_81654cuda3std3__45__cpo6cbeginE,(_ZN39_INTERNAL_38b673ac_4_k_cu_68fbcf6b_81654cuda3std3__48in_placeE - _ZN39_INTERNAL_38b673ac_4_k_cu_68fbcf6b_81654cuda3std3__45__cpo6cbeginE)
_ZN39_INTERNAL_38b673ac_4_k_cu_68fbcf6b_81654cuda3std3__45__cpo6cbeginE:
	.zero		1
	.type		_ZN39_INTERNAL_38b673ac_4_k_cu_68fbcf6b_81654cuda3std3__48in_placeE,@object
	.size		_ZN39_INTERNAL_38b673ac_4_k_cu_68fbcf6b_81654cuda3std3__48in_placeE,(_ZN39_INTERNAL_38b673ac_4_k_cu_68fbcf6b_81654cuda3std6ranges3__45__cpo9iter_moveE - _ZN39_INTERNAL_38b673ac_4_k_cu_68fbcf6b_81654cuda3std3__48in_placeE)
_ZN39_INTERNAL_38b673ac_4_k_cu_68fbcf6b_81654cuda3std3__48in_placeE:
	.zero		1
	.type		_ZN39_INTERNAL_38b673ac_4_k_cu_68fbcf6b_81654cuda3std6ranges3__45__cpo9iter_moveE,@object
	.size		_ZN39_INTERNAL_38b673ac_4_k_cu_68fbcf6b_81654cuda3std6ranges3__45__cpo9iter_moveE,(_ZN39_INTERNAL_38b673ac_4_k_cu_68fbcf6b_81654cuda3std3__45__cpo5beginE - _ZN39_INTERNAL_38b673ac_4_k_cu_68fbcf6b_81654cuda3std6ranges3__45__cpo9iter_moveE)
_ZN39_INTERNAL_38b673ac_4_k_cu_68fbcf6b_81654cuda3std6ranges3__45__cpo9iter_moveE:
	.zero		1
	.type		_ZN39_INTERNAL_38b673ac_4_k_cu_68fbcf6b_81654cuda3std3__45__cpo5beginE,@object
	.size		_ZN39_INTERNAL_38b673ac_4_k_cu_68fbcf6b_81654cuda3std3__45__cpo5beginE,(_ZN39_INTERNAL_38b673ac_4_k_cu_68fbcf6b_81654cuda3std3__441_GLOBAL__N__38b673ac_4_k_cu_68fbcf6b_81656ignoreE - _ZN39_INTERNAL_38b673ac_4_k_cu_68fbcf6b_81654cuda3std3__45__cpo5beginE)
_ZN39_INTERNAL_38b673ac_4_k_cu_68fbcf6b_81654cuda3std3__45__cpo5beginE:
	.zero		1
	.type		_ZN39_INTERNAL_38b673ac_4_k_cu_68fbcf6b_81654cuda3std3__441_GLOBAL__N__38b673ac_4_k_cu_68fbcf6b_81656ignoreE,@object
	.size		_ZN39_INTERNAL_38b673ac_4_k_cu_68fbcf6b_81654cuda3std3__441_GLOBAL__N__38b673ac_4_k_cu_68fbcf6b_81656ignoreE,(_ZN39_INTERNAL_38b673ac_4_k_cu_68fbcf6b_81654cute7productE - _ZN39_INTERNAL_38b673ac_4_k_cu_68fbcf6b_81654cuda3std3__441_GLOBAL__N__38b673ac_4_k_cu_68fbcf6b_81656ignoreE)
_ZN39_INTERNAL_38b673ac_4_k_cu_68fbcf6b_81654cuda3std3__441_GLOBAL__N__38b673ac_4_k_cu_68fbcf6b_81656ignoreE:
	.zero		1
	.type		_ZN39_INTERNAL_38b673ac_4_k_cu_68fbcf6b_81654cute7productE,@object
	.size		_ZN39_INTERNAL_38b673ac_4_k_cu_68fbcf6b_81654cute7productE,(_ZN39_INTERNAL_38b673ac_4_k_cu_68fbcf6b_81654cuda3std3__45__cpo3endE - _ZN39_INTERNAL_38b673ac_4_k_cu_68fbcf6b_81654cute7productE)
_ZN39_INTERNAL_38b673ac_4_k_cu_68fbcf6b_81654cute7productE:
	.zero		1
	.type		_ZN39_INTERNAL_38b673ac_4_k_cu_68fbcf6b_81654cuda3std3__45__cpo3endE,@object
	.size		_ZN39_INTERNAL_38b673ac_4_k_cu_68fbcf6b_81654cuda3std3__45__cpo3endE,(_ZN39_INTERNAL_38b673ac_4_k_cu_68fbcf6b_81654cuda3std3__419piecewise_constructE - _ZN39_INTERNAL_38b673ac_4_k_cu_68fbcf6b_81654cuda3std3__45__cpo3endE)
_ZN39_INTERNAL_38b673ac_4_k_cu_68fbcf6b_81654cuda3std3__45__cpo3endE:
	.zero		1
	.type		_ZN39_INTERNAL_38b673ac_4_k_cu_68fbcf6b_81654cuda3std3__419piecewise_constructE,@object
	.size		_ZN39_INTERNAL_38b673ac_4_k_cu_68fbcf6b_81654cuda3std3__419piecewise_constructE,(_ZN39_INTERNAL_38b673ac_4_k_cu_68fbcf6b_81654cuda3std3__45__cpo4cendE - _ZN39_INTERNAL_38b673ac_4_k_cu_68fbcf6b_81654cuda3std3__419piecewise_constructE)
_ZN39_INTERNAL_38b673ac_4_k_cu_68fbcf6b_81654cuda3std3__419piecewise_constructE:
	.zero		1
	.type		_ZN39_INTERNAL_38b673ac_4_k_cu_68fbcf6b_81654cuda3std3__45__cpo4cendE,@object
	.size		_ZN39_INTERNAL_38b673ac_4_k_cu_68fbcf6b_81654cuda3std3__45__cpo4cendE,(_ZN39_INTERNAL_38b673ac_4_k_cu_68fbcf6b_81654cuda3std6ranges3__45__cpo4swapE - _ZN39_INTERNAL_38b673ac_4_k_cu_68fbcf6b_81654cuda3std3__45__cpo4cendE)
_ZN39_INTERNAL_38b673ac_4_k_cu_68fbcf6b_81654cuda3std3__45__cpo4cendE:
	.zero		1
	.type		_ZN39_INTERNAL_38b673ac_4_k_cu_68fbcf6b_81654cuda3std6ranges3__45__cpo4swapE,@object
	.size		_ZN39_INTERNAL_38b673ac_4_k_cu_68fbcf6b_81654cuda3std6ranges3__45__cpo4swapE,(.L_8 - _ZN39_INTERNAL_38b673ac_4_k_cu_68fbcf6b_81654cuda3std6ranges3__45__cpo4swapE)
_ZN39_INTERNAL_38b673ac_4_k_cu_68fbcf6b_81654cuda3std6ranges3__45__cpo4swapE:
	.zero		1
.L_8:


//--------------------- .nv.constant0._ZN7cutlass13device_kernelINS_4gemm6kernel13GemmUniversalIN4cute5tupleIJiiiiEEENS1_10collective13CollectiveMmaINS1_34MainloopSm90TmaGmmaWarpSpecializedILi5ENS5_IJNS4_1CILi2EEENSA_ILi1EEESC_EEENS1_35KernelTmaWarpSpecializedCooperativeEEENS5_IJNSA_ILi512EEENSA_ILi112EEENSA_ILi64EEEEEEaNS5_IJlSC_lEEEaSK_NS4_8TiledMMAINS4_8MMA_AtomIJNS4_4SM904GMMA26MMA_64x16x32_S32S8S8_SS_TNEEEENS4_6LayoutISD_NS5_IJSC_NSA_ILi0EEESS_EEEEENS5_IJNS4_10UnderscoreESV_SV_EEEEENS4_13SM90_TMA_LOADENS4_14ComposedLayoutINS4_7SwizzleILi2ELi4ELi3EEENS4_18smem_ptr_flag_bitsILi8EEENSR_INS5_IJNSA_ILi8EEESI_EEENS5_IJSI_SC_EEEEEEEvNS4_8identityENS4_23SM90_TMA_LOAD_MULTICASTES18_vS19_EENS_8epilogue10collective6detail29Sm90TmaWarpSpecializedAdapterINS1D_15DefaultEpilogueIaSK_SK_NS1C_6thread17LinearCombinationIaLi1EiiLNS1H_9ScaleType4KindE0ELNS_15FloatRoundStyleE2EaEENS1_15EpilogueDefaultEEEEEvvEEEEvNT_6ParamsE --------------------------
	.section	.nv.constant0._ZN7cutlass13device_kernelINS_4gemm6kernel13GemmUniversalIN4cute5tupleIJiiiiEEENS1_10collective13CollectiveMmaINS1_34MainloopSm90TmaGmmaWarpSpecializedILi5ENS5_IJNS4_1CILi2EEENSA_ILi1EEESC_EEENS1_35KernelTmaWarpSpecializedCooperativeEEENS5_IJNSA_ILi512EEENSA_ILi112EEENSA_ILi64EEEEEEaNS5_IJlSC_lEEEaSK_NS4_8TiledMMAINS4_8MMA_AtomIJNS4_4SM904GMMA26MMA_64x16x32_S32S8S8_SS_TNEEEENS4_6LayoutISD_NS5_IJSC_NSA_ILi0EEESS_EEEEENS5_IJNS4_10UnderscoreESV_SV_EEEEENS4_13SM90_TMA_LOADENS4_14ComposedLayoutINS4_7SwizzleILi2ELi4ELi3EEENS4_18smem_ptr_flag_bitsILi8EEENSR_INS5_IJNSA_ILi8EEESI_EEENS5_IJSI_SC_EEEEEEEvNS4_8identityENS4_23SM90_TMA_LOAD_MULTICASTES18_vS19_EENS_8epilogue10collective6detail29Sm90TmaWarpSpecializedAdapterINS1D_15DefaultEpilogueIaSK_SK_NS1C_6thread17LinearCombinationIaLi1EiiLNS1H_9ScaleType4KindE0ELNS_15FloatRoundStyleE2EaEENS1_15EpilogueDefaultEEEEEvvEEEEvNT_6ParamsE,"a",@progbits
	.sectionflags	@""
	.align	4
.nv.constant0._ZN7cutlass13device_kernelINS_4gemm6kernel13GemmUniversalIN4cute5tupleIJiiiiEEENS1_10collective13CollectiveMmaINS1_34MainloopSm90TmaGmmaWarpSpecializedILi5ENS5_IJNS4_1CILi2EEENSA_ILi1EEESC_EEENS1_35KernelTmaWarpSpecializedCooperativeEEENS5_IJNSA_ILi512EEENSA_ILi112EEENSA_ILi64EEEEEEaNS5_IJlSC_lEEEaSK_NS4_8TiledMMAINS4_8MMA_AtomIJNS4_4SM904GMMA26MMA_64x16x32_S32S8S8_SS_TNEEEENS4_6LayoutISD_NS5_IJSC_NSA_ILi0EEESS_EEEEENS5_IJNS4_10UnderscoreESV_SV_EEEEENS4_13SM90_TMA_LOADENS4_14ComposedLayoutINS4_7SwizzleILi2ELi4ELi3EEENS4_18smem_ptr_flag_bitsILi8EEENSR_INS5_IJNSA_ILi8EEESI_EEENS5_IJSI_SC_EEEEEEEvNS4_8identityENS4_23SM90_TMA_LOAD_MULTICASTES18_vS19_EENS_8epilogue10collective6detail29Sm90TmaWarpSpecializedAdapterINS1D_15DefaultEpilogueIaSK_SK_NS1C_6thread17LinearCombinationIaLi1EiiLNS1H_9ScaleType4KindE0ELNS_15FloatRoundStyleE2EaEENS1_15EpilogueDefaultEEEEEvvEEEEvNT_6ParamsE:
	.zero		1664


//--------------------- SYMBOLS --------------------------

	.type		.nv.reservedSmem.offset0,@object
	.size		.nv.reservedSmem.offset0,0x4
	.type		__assertfail,@function
